//
// Generated by NVIDIA NVVM Compiler
//
// Compiler Build ID: CL-36424714
// Cuda compilation tools, release 13.0, V13.0.88
// Based on NVVM 20.0.0
//

.version 9.0
.target sm_100
.address_size 64

.extern .func  (.param .b32 func_retval0) vprintf
(
	.param .b64 vprintf_param_0,
	.param .b64 vprintf_param_1
)
;
.global .attribute(.managed) .align 4 .u32 PAGE_ENTRIES;
.global .attribute(.managed) .align 4 .u32 PAGEFAULT_NUM;
.global .attribute(.managed) .align 1 .b8 storage[131072];
.global .attribute(.managed) .align 1 .b8 results[131072];
.global .attribute(.managed) .align 1 .b8 input[131072];
.global .attribute(.managed) .align 4 .u32 LRU_clock;
.global .attribute(.managed) .align 4 .u32 TOTAL_PAGES = 4096;
.shared .align 1 .b8 _ZZ8mykerneliE4data[32768];
.extern .shared .align 16 .b8 pt[];
.global .align 1 .b8 $str[65] = {83, 101, 103, 109, 101, 110, 116, 97, 116, 105, 111, 110, 32, 102, 97, 117, 108, 116, 33, 32, 84, 104, 101, 32, 118, 97, 108, 105, 100, 32, 112, 97, 103, 101, 32, 110, 117, 109, 98, 101, 114, 32, 115, 104, 111, 117, 108, 100, 32, 119, 105, 116, 104, 105, 110, 32, 48, 32, 97, 110, 100, 32, 37, 100};

.func  (.param .b32 func_retval0) _Z6pagingPhjj(
	.param .b32 _Z6pagingPhjj_param_0,
	.param .b32 _Z6pagingPhjj_param_1
)
{
	.local .align 8 .b8 	__local_depot0[8];
	.reg .b64 	%SP;
	.reg .b64 	%SPL;
	.reg .pred 	%p<31>;
	.reg .b16 	%rs<225>;
	.reg .b32 	%r<187>;
	.reg .b64 	%rd<17>;

	mov.u64 	%SPL, __local_depot0;
	cvta.local.u64 	%SP, %SPL;
	ld.param.u32 	%r54, [_Z6pagingPhjj_param_0];
	ld.param.u32 	%r55, [_Z6pagingPhjj_param_1];
	ld.global.u32 	%r56, [TOTAL_PAGES];
	add.s32 	%r1, %r56, -1;
	setp.gt.u32 	%p1, %r54, %r1;
	@%p1 bra 	$L__BB0_24;
	ld.global.u32 	%r57, [PAGE_ENTRIES];
	setp.gt.s32 	%p2, %r57, 0;
	shl.b32 	%r3, %r57, 1;
	shl.b32 	%r4, %r54, 5;
	@%p2 bra 	$L__BB0_4;
	ld.shared.u32 	%r185, [pt];
	ld.shared.u8 	%rs224, [_ZZ8mykerneliE4data];
	ld.shared.u8 	%rs223, [_ZZ8mykerneliE4data+1];
	ld.shared.u8 	%rs222, [_ZZ8mykerneliE4data+2];
	ld.shared.u8 	%rs221, [_ZZ8mykerneliE4data+3];
	ld.shared.u8 	%rs220, [_ZZ8mykerneliE4data+4];
	ld.shared.u8 	%rs219, [_ZZ8mykerneliE4data+5];
	ld.shared.u8 	%rs218, [_ZZ8mykerneliE4data+6];
	ld.shared.u8 	%rs217, [_ZZ8mykerneliE4data+7];
	ld.shared.u8 	%rs216, [_ZZ8mykerneliE4data+8];
	ld.shared.u8 	%rs215, [_ZZ8mykerneliE4data+9];
	ld.shared.u8 	%rs214, [_ZZ8mykerneliE4data+10];
	ld.shared.u8 	%rs213, [_ZZ8mykerneliE4data+11];
	ld.shared.u8 	%rs212, [_ZZ8mykerneliE4data+12];
	ld.shared.u8 	%rs211, [_ZZ8mykerneliE4data+13];
	ld.shared.u8 	%rs210, [_ZZ8mykerneliE4data+14];
	ld.shared.u8 	%rs209, [_ZZ8mykerneliE4data+15];
	ld.shared.u8 	%rs208, [_ZZ8mykerneliE4data+16];
	ld.shared.u8 	%rs207, [_ZZ8mykerneliE4data+17];
	ld.shared.u8 	%rs206, [_ZZ8mykerneliE4data+18];
	ld.shared.u8 	%rs205, [_ZZ8mykerneliE4data+19];
	ld.shared.u8 	%rs204, [_ZZ8mykerneliE4data+20];
	ld.shared.u8 	%rs203, [_ZZ8mykerneliE4data+21];
	ld.shared.u8 	%rs202, [_ZZ8mykerneliE4data+22];
	ld.shared.u8 	%rs201, [_ZZ8mykerneliE4data+23];
	ld.shared.u8 	%rs200, [_ZZ8mykerneliE4data+24];
	ld.shared.u8 	%rs199, [_ZZ8mykerneliE4data+25];
	ld.shared.u8 	%rs198, [_ZZ8mykerneliE4data+26];
	ld.shared.u8 	%rs197, [_ZZ8mykerneliE4data+27];
	ld.shared.u8 	%rs196, [_ZZ8mykerneliE4data+28];
	ld.shared.u8 	%rs195, [_ZZ8mykerneliE4data+29];
	ld.shared.u8 	%rs194, [_ZZ8mykerneliE4data+30];
	ld.shared.u8 	%rs193, [_ZZ8mykerneliE4data+31];
	cvt.s64.s32 	%rd3, %r4;
	mov.u64 	%rd4, storage;
	add.s64 	%rd1, %rd4, %rd3;
$L__BB0_3:
	shl.b32 	%r58, %r185, 5;
	cvt.s64.s32 	%rd5, %r58;
	add.s64 	%rd7, %rd4, %rd5;
	st.global.u8 	[%rd7], %rs224;
	st.global.u8 	[%rd7+1], %rs223;
	st.global.u8 	[%rd7+2], %rs222;
	st.global.u8 	[%rd7+3], %rs221;
	st.global.u8 	[%rd7+4], %rs220;
	st.global.u8 	[%rd7+5], %rs219;
	st.global.u8 	[%rd7+6], %rs218;
	st.global.u8 	[%rd7+7], %rs217;
	st.global.u8 	[%rd7+8], %rs216;
	st.global.u8 	[%rd7+9], %rs215;
	st.global.u8 	[%rd7+10], %rs214;
	st.global.u8 	[%rd7+11], %rs213;
	st.global.u8 	[%rd7+12], %rs212;
	st.global.u8 	[%rd7+13], %rs211;
	st.global.u8 	[%rd7+14], %rs210;
	st.global.u8 	[%rd7+15], %rs209;
	st.global.u8 	[%rd7+16], %rs208;
	st.global.u8 	[%rd7+17], %rs207;
	st.global.u8 	[%rd7+18], %rs206;
	st.global.u8 	[%rd7+19], %rs205;
	st.global.u8 	[%rd7+20], %rs204;
	st.global.u8 	[%rd7+21], %rs203;
	st.global.u8 	[%rd7+22], %rs202;
	st.global.u8 	[%rd7+23], %rs201;
	st.global.u8 	[%rd7+24], %rs200;
	st.global.u8 	[%rd7+25], %rs199;
	st.global.u8 	[%rd7+26], %rs198;
	st.global.u8 	[%rd7+27], %rs197;
	st.global.u8 	[%rd7+28], %rs196;
	st.global.u8 	[%rd7+29], %rs195;
	st.global.u8 	[%rd7+30], %rs194;
	st.global.u8 	[%rd7+31], %rs193;
	ld.global.u8 	%rs224, [%rd1];
	ld.global.u8 	%rs223, [%rd1+1];
	ld.global.u8 	%rs222, [%rd1+2];
	ld.global.u8 	%rs221, [%rd1+3];
	ld.global.u8 	%rs220, [%rd1+4];
	ld.global.u8 	%rs219, [%rd1+5];
	ld.global.u8 	%rs218, [%rd1+6];
	ld.global.u8 	%rs217, [%rd1+7];
	ld.global.u8 	%rs216, [%rd1+8];
	ld.global.u8 	%rs215, [%rd1+9];
	ld.global.u8 	%rs214, [%rd1+10];
	ld.global.u8 	%rs213, [%rd1+11];
	ld.global.u8 	%rs212, [%rd1+12];
	ld.global.u8 	%rs211, [%rd1+13];
	ld.global.u8 	%rs210, [%rd1+14];
	ld.global.u8 	%rs209, [%rd1+15];
	ld.global.u8 	%rs208, [%rd1+16];
	ld.global.u8 	%rs207, [%rd1+17];
	ld.global.u8 	%rs206, [%rd1+18];
	ld.global.u8 	%rs205, [%rd1+19];
	ld.global.u8 	%rs204, [%rd1+20];
	ld.global.u8 	%rs203, [%rd1+21];
	ld.global.u8 	%rs202, [%rd1+22];
	ld.global.u8 	%rs201, [%rd1+23];
	ld.global.u8 	%rs200, [%rd1+24];
	ld.global.u8 	%rs199, [%rd1+25];
	ld.global.u8 	%rs198, [%rd1+26];
	ld.global.u8 	%rs197, [%rd1+27];
	ld.global.u8 	%rs196, [%rd1+28];
	ld.global.u8 	%rs195, [%rd1+29];
	ld.global.u8 	%rs194, [%rd1+30];
	ld.global.u8 	%rs193, [%rd1+31];
	mov.u32 	%r185, %r54;
	bra.uni 	$L__BB0_3;
$L__BB0_4:
	ld.global.u32 	%r165, [PAGEFAULT_NUM];
	and.b32  	%r7, %r57, 7;
	and.b32  	%r8, %r57, 2147483640;
	cvt.s64.s32 	%rd8, %r4;
	mov.u64 	%rd9, storage;
	add.s64 	%rd2, %rd9, %rd8;
	mov.u32 	%r59, _ZZ8mykerneliE4data;
	add.s32 	%r9, %r59, %r57;
$L__BB0_5:
	mov.b32 	%r166, 0;
$L__BB0_6:
	shl.b32 	%r61, %r166, 2;
	mov.u32 	%r62, pt;
	add.s32 	%r12, %r62, %r61;
	ld.shared.u32 	%r63, [%r12];
	setp.ne.s32 	%p3, %r63, 118;
	@%p3 bra 	$L__BB0_8;
	shl.b32 	%r13, %r57, 2;
	add.s32 	%r14, %r12, %r13;
	ld.shared.u32 	%r64, [%r14];
	setp.eq.s32 	%p4, %r64, %r54;
	@%p4 bra 	$L__BB0_25;
$L__BB0_8:
	add.s32 	%r166, %r166, 1;
	setp.ne.s32 	%p5, %r166, %r57;
	@%p5 bra 	$L__BB0_6;
	add.s32 	%r165, %r165, 1;
	st.global.u32 	[PAGEFAULT_NUM], %r165;
	mov.b32 	%r167, 0;
$L__BB0_10:
	shl.b32 	%r66, %r167, 2;
	add.s32 	%r18, %r62, %r66;
	ld.shared.u32 	%r68, [%r18];
	setp.eq.s32 	%p6, %r68, -2147483648;
	@%p6 bra 	$L__BB0_26;
	add.s32 	%r167, %r167, 1;
	setp.ne.s32 	%p7, %r167, %r57;
	@%p7 bra 	$L__BB0_10;
	setp.lt.u32 	%p8, %r57, 8;
	ld.shared.u8 	%r175, [%r9];
	mov.b32 	%r177, 0;
	@%p8 bra 	$L__BB0_15;
	add.s32 	%r168, %r59, %r3;
	mov.b32 	%r169, 3;
$L__BB0_14:
	.pragma "nounroll";
	add.s32 	%r75, %r169, -3;
	ld.shared.u8 	%r76, [%r168];
	setp.gt.u32 	%p9, %r175, %r76;
	min.u32 	%r77, %r175, %r76;
	selp.b32 	%r78, %r75, %r184, %p9;
	ld.shared.u8 	%r79, [%r168+1];
	setp.gt.u32 	%p10, %r77, %r79;
	min.u32 	%r80, %r77, %r79;
	add.s32 	%r81, %r169, -2;
	selp.b32 	%r82, %r81, %r78, %p10;
	ld.shared.u8 	%r83, [%r168+2];
	setp.gt.u32 	%p11, %r80, %r83;
	min.u32 	%r84, %r80, %r83;
	add.s32 	%r85, %r169, -1;
	selp.b32 	%r86, %r85, %r82, %p11;
	ld.shared.u8 	%r87, [%r168+3];
	setp.gt.u32 	%p12, %r84, %r87;
	min.u32 	%r88, %r84, %r87;
	selp.b32 	%r89, %r169, %r86, %p12;
	ld.shared.u8 	%r90, [%r168+4];
	setp.gt.u32 	%p13, %r88, %r90;
	min.u32 	%r91, %r88, %r90;
	add.s32 	%r92, %r169, 1;
	selp.b32 	%r93, %r92, %r89, %p13;
	ld.shared.u8 	%r94, [%r168+5];
	setp.gt.u32 	%p14, %r91, %r94;
	min.u32 	%r95, %r91, %r94;
	add.s32 	%r96, %r169, 2;
	selp.b32 	%r97, %r96, %r93, %p14;
	ld.shared.u8 	%r98, [%r168+6];
	setp.gt.u32 	%p15, %r95, %r98;
	min.u32 	%r99, %r95, %r98;
	add.s32 	%r100, %r169, 3;
	selp.b32 	%r101, %r100, %r97, %p15;
	ld.shared.u8 	%r102, [%r168+7];
	setp.gt.u32 	%p16, %r99, %r102;
	min.u32 	%r175, %r99, %r102;
	add.s32 	%r103, %r169, 4;
	selp.b32 	%r184, %r103, %r101, %p16;
	add.s32 	%r28, %r169, 8;
	add.s32 	%r168, %r168, 8;
	add.s32 	%r104, %r169, 5;
	setp.ne.s32 	%p17, %r104, %r8;
	mov.u32 	%r169, %r28;
	mov.u32 	%r177, %r8;
	@%p17 bra 	$L__BB0_14;
$L__BB0_15:
	setp.eq.s32 	%p18, %r7, 0;
	@%p18 bra 	$L__BB0_23;
	add.s32 	%r106, %r7, -1;
	setp.lt.u32 	%p19, %r106, 3;
	@%p19 bra 	$L__BB0_18;
	add.s32 	%r107, %r3, %r177;
	add.s32 	%r109, %r59, %r107;
	ld.shared.u8 	%r110, [%r109];
	setp.gt.u32 	%p20, %r175, %r110;
	min.u32 	%r111, %r175, %r110;
	selp.b32 	%r112, %r177, %r184, %p20;
	add.s32 	%r113, %r177, 1;
	ld.shared.u8 	%r114, [%r109+1];
	setp.gt.u32 	%p21, %r111, %r114;
	min.u32 	%r115, %r111, %r114;
	selp.b32 	%r116, %r113, %r112, %p21;
	add.s32 	%r117, %r177, 2;
	ld.shared.u8 	%r118, [%r109+2];
	setp.gt.u32 	%p22, %r115, %r118;
	min.u32 	%r119, %r115, %r118;
	selp.b32 	%r120, %r117, %r116, %p22;
	add.s32 	%r121, %r177, 3;
	ld.shared.u8 	%r122, [%r109+3];
	setp.gt.u32 	%p23, %r119, %r122;
	min.u32 	%r175, %r119, %r122;
	selp.b32 	%r184, %r121, %r120, %p23;
	add.s32 	%r177, %r177, 4;
$L__BB0_18:
	and.b32  	%r124, %r57, 3;
	setp.eq.s32 	%p24, %r124, 0;
	@%p24 bra 	$L__BB0_23;
	setp.eq.s32 	%p25, %r124, 1;
	@%p25 bra 	$L__BB0_21;
	add.s32 	%r125, %r3, %r177;
	add.s32 	%r127, %r59, %r125;
	ld.shared.u8 	%r128, [%r127];
	setp.gt.u32 	%p26, %r175, %r128;
	min.u32 	%r129, %r175, %r128;
	selp.b32 	%r130, %r177, %r184, %p26;
	add.s32 	%r131, %r177, 1;
	ld.shared.u8 	%r132, [%r127+1];
	setp.gt.u32 	%p27, %r129, %r132;
	min.u32 	%r175, %r129, %r132;
	selp.b32 	%r184, %r131, %r130, %p27;
	add.s32 	%r177, %r177, 2;
$L__BB0_21:
	and.b32  	%r133, %r57, 1;
	setp.eq.b32 	%p28, %r133, 1;
	not.pred 	%p29, %p28;
	@%p29 bra 	$L__BB0_23;
	add.s32 	%r134, %r3, %r177;
	add.s32 	%r136, %r59, %r134;
	ld.shared.u8 	%r137, [%r136];
	setp.gt.u32 	%p30, %r175, %r137;
	selp.b32 	%r184, %r177, %r184, %p30;
$L__BB0_23:
	add.s32 	%r138, %r57, %r184;
	shl.b32 	%r139, %r184, 5;
	shl.b32 	%r140, %r138, 2;
	add.s32 	%r142, %r62, %r140;
	ld.shared.u32 	%r143, [%r142];
	shl.b32 	%r144, %r143, 5;
	add.s32 	%r146, %r59, %r139;
	ld.shared.u8 	%rs97, [%r146];
	cvt.s64.s32 	%rd10, %r144;
	add.s64 	%rd12, %rd9, %rd10;
	st.global.u8 	[%rd12], %rs97;
	ld.shared.u8 	%rs98, [%r146+1];
	st.global.u8 	[%rd12+1], %rs98;
	ld.shared.u8 	%rs99, [%r146+2];
	st.global.u8 	[%rd12+2], %rs99;
	ld.shared.u8 	%rs100, [%r146+3];
	st.global.u8 	[%rd12+3], %rs100;
	ld.shared.u8 	%rs101, [%r146+4];
	st.global.u8 	[%rd12+4], %rs101;
	ld.shared.u8 	%rs102, [%r146+5];
	st.global.u8 	[%rd12+5], %rs102;
	ld.shared.u8 	%rs103, [%r146+6];
	st.global.u8 	[%rd12+6], %rs103;
	ld.shared.u8 	%rs104, [%r146+7];
	st.global.u8 	[%rd12+7], %rs104;
	ld.shared.u8 	%rs105, [%r146+8];
	st.global.u8 	[%rd12+8], %rs105;
	ld.shared.u8 	%rs106, [%r146+9];
	st.global.u8 	[%rd12+9], %rs106;
	ld.shared.u8 	%rs107, [%r146+10];
	st.global.u8 	[%rd12+10], %rs107;
	ld.shared.u8 	%rs108, [%r146+11];
	st.global.u8 	[%rd12+11], %rs108;
	ld.shared.u8 	%rs109, [%r146+12];
	st.global.u8 	[%rd12+12], %rs109;
	ld.shared.u8 	%rs110, [%r146+13];
	st.global.u8 	[%rd12+13], %rs110;
	ld.shared.u8 	%rs111, [%r146+14];
	st.global.u8 	[%rd12+14], %rs111;
	ld.shared.u8 	%rs112, [%r146+15];
	st.global.u8 	[%rd12+15], %rs112;
	ld.shared.u8 	%rs113, [%r146+16];
	st.global.u8 	[%rd12+16], %rs113;
	ld.shared.u8 	%rs114, [%r146+17];
	st.global.u8 	[%rd12+17], %rs114;
	ld.shared.u8 	%rs115, [%r146+18];
	st.global.u8 	[%rd12+18], %rs115;
	ld.shared.u8 	%rs116, [%r146+19];
	st.global.u8 	[%rd12+19], %rs116;
	ld.shared.u8 	%rs117, [%r146+20];
	st.global.u8 	[%rd12+20], %rs117;
	ld.shared.u8 	%rs118, [%r146+21];
	st.global.u8 	[%rd12+21], %rs118;
	ld.shared.u8 	%rs119, [%r146+22];
	st.global.u8 	[%rd12+22], %rs119;
	ld.shared.u8 	%rs120, [%r146+23];
	st.global.u8 	[%rd12+23], %rs120;
	ld.shared.u8 	%rs121, [%r146+24];
	st.global.u8 	[%rd12+24], %rs121;
	ld.shared.u8 	%rs122, [%r146+25];
	st.global.u8 	[%rd12+25], %rs122;
	ld.shared.u8 	%rs123, [%r146+26];
	st.global.u8 	[%rd12+26], %rs123;
	ld.shared.u8 	%rs124, [%r146+27];
	st.global.u8 	[%rd12+27], %rs124;
	ld.shared.u8 	%rs125, [%r146+28];
	st.global.u8 	[%rd12+28], %rs125;
	ld.shared.u8 	%rs126, [%r146+29];
	st.global.u8 	[%rd12+29], %rs126;
	ld.shared.u8 	%rs127, [%r146+30];
	st.global.u8 	[%rd12+30], %rs127;
	ld.shared.u8 	%rs128, [%r146+31];
	st.global.u8 	[%rd12+31], %rs128;
	ld.global.u8 	%rs129, [%rd2];
	st.shared.u8 	[%r146], %rs129;
	ld.global.u8 	%rs130, [%rd2+1];
	st.shared.u8 	[%r146+1], %rs130;
	ld.global.u8 	%rs131, [%rd2+2];
	st.shared.u8 	[%r146+2], %rs131;
	ld.global.u8 	%rs132, [%rd2+3];
	st.shared.u8 	[%r146+3], %rs132;
	ld.global.u8 	%rs133, [%rd2+4];
	st.shared.u8 	[%r146+4], %rs133;
	ld.global.u8 	%rs134, [%rd2+5];
	st.shared.u8 	[%r146+5], %rs134;
	ld.global.u8 	%rs135, [%rd2+6];
	st.shared.u8 	[%r146+6], %rs135;
	ld.global.u8 	%rs136, [%rd2+7];
	st.shared.u8 	[%r146+7], %rs136;
	ld.global.u8 	%rs137, [%rd2+8];
	st.shared.u8 	[%r146+8], %rs137;
	ld.global.u8 	%rs138, [%rd2+9];
	st.shared.u8 	[%r146+9], %rs138;
	ld.global.u8 	%rs139, [%rd2+10];
	st.shared.u8 	[%r146+10], %rs139;
	ld.global.u8 	%rs140, [%rd2+11];
	st.shared.u8 	[%r146+11], %rs140;
	ld.global.u8 	%rs141, [%rd2+12];
	st.shared.u8 	[%r146+12], %rs141;
	ld.global.u8 	%rs142, [%rd2+13];
	st.shared.u8 	[%r146+13], %rs142;
	ld.global.u8 	%rs143, [%rd2+14];
	st.shared.u8 	[%r146+14], %rs143;
	ld.global.u8 	%rs144, [%rd2+15];
	st.shared.u8 	[%r146+15], %rs144;
	ld.global.u8 	%rs145, [%rd2+16];
	st.shared.u8 	[%r146+16], %rs145;
	ld.global.u8 	%rs146, [%rd2+17];
	st.shared.u8 	[%r146+17], %rs146;
	ld.global.u8 	%rs147, [%rd2+18];
	st.shared.u8 	[%r146+18], %rs147;
	ld.global.u8 	%rs148, [%rd2+19];
	st.shared.u8 	[%r146+19], %rs148;
	ld.global.u8 	%rs149, [%rd2+20];
	st.shared.u8 	[%r146+20], %rs149;
	ld.global.u8 	%rs150, [%rd2+21];
	st.shared.u8 	[%r146+21], %rs150;
	ld.global.u8 	%rs151, [%rd2+22];
	st.shared.u8 	[%r146+22], %rs151;
	ld.global.u8 	%rs152, [%rd2+23];
	st.shared.u8 	[%r146+23], %rs152;
	ld.global.u8 	%rs153, [%rd2+24];
	st.shared.u8 	[%r146+24], %rs153;
	ld.global.u8 	%rs154, [%rd2+25];
	st.shared.u8 	[%r146+25], %rs154;
	ld.global.u8 	%rs155, [%rd2+26];
	st.shared.u8 	[%r146+26], %rs155;
	ld.global.u8 	%rs156, [%rd2+27];
	st.shared.u8 	[%r146+27], %rs156;
	ld.global.u8 	%rs157, [%rd2+28];
	st.shared.u8 	[%r146+28], %rs157;
	ld.global.u8 	%rs158, [%rd2+29];
	st.shared.u8 	[%r146+29], %rs158;
	ld.global.u8 	%rs159, [%rd2+30];
	st.shared.u8 	[%r146+30], %rs159;
	ld.global.u8 	%rs160, [%rd2+31];
	st.shared.u8 	[%r146+31], %rs160;
	st.shared.u32 	[%r142], %r54;
	bra.uni 	$L__BB0_5;
$L__BB0_24:
	add.u64 	%rd13, %SP, 0;
	add.u64 	%rd14, %SPL, 0;
	st.local.u32 	[%rd14], %r1;
	mov.u64 	%rd15, $str;
	cvta.global.u64 	%rd16, %rd15;
	{ // callseq 0, 0
	.param .b64 param0;
	st.param.b64 	[param0], %rd16;
	.param .b64 param1;
	st.param.b64 	[param1], %rd13;
	.param .b32 retval0;
	call.uni (retval0), 
	vprintf, 
	(
	param0, 
	param1
	);
	ld.param.b32 	%r161, [retval0];
	} // callseq 0
	ld.global.u32 	%r163, [PAGEFAULT_NUM];
	add.s32 	%r164, %r163, 1;
	st.global.u32 	[PAGEFAULT_NUM], %r164;
	mov.b32 	%r186, 1;
	bra.uni 	$L__BB0_27;
$L__BB0_25:
	ld.global.u32 	%r156, [LRU_clock];
	add.s32 	%r157, %r156, 1;
	st.global.u32 	[LRU_clock], %r157;
	add.s32 	%r158, %r14, %r13;
	st.shared.u32 	[%r158], %r157;
	shl.b32 	%r159, %r166, 5;
	add.s32 	%r186, %r159, %r55;
	bra.uni 	$L__BB0_27;
$L__BB0_26:
	shl.b32 	%r147, %r167, 5;
	ld.global.u8 	%rs161, [%rd2];
	add.s32 	%r149, %r59, %r147;
	st.shared.u8 	[%r149], %rs161;
	ld.global.u8 	%rs162, [%rd2+1];
	st.shared.u8 	[%r149+1], %rs162;
	ld.global.u8 	%rs163, [%rd2+2];
	st.shared.u8 	[%r149+2], %rs163;
	ld.global.u8 	%rs164, [%rd2+3];
	st.shared.u8 	[%r149+3], %rs164;
	ld.global.u8 	%rs165, [%rd2+4];
	st.shared.u8 	[%r149+4], %rs165;
	ld.global.u8 	%rs166, [%rd2+5];
	st.shared.u8 	[%r149+5], %rs166;
	ld.global.u8 	%rs167, [%rd2+6];
	st.shared.u8 	[%r149+6], %rs167;
	ld.global.u8 	%rs168, [%rd2+7];
	st.shared.u8 	[%r149+7], %rs168;
	ld.global.u8 	%rs169, [%rd2+8];
	st.shared.u8 	[%r149+8], %rs169;
	ld.global.u8 	%rs170, [%rd2+9];
	st.shared.u8 	[%r149+9], %rs170;
	ld.global.u8 	%rs171, [%rd2+10];
	st.shared.u8 	[%r149+10], %rs171;
	ld.global.u8 	%rs172, [%rd2+11];
	st.shared.u8 	[%r149+11], %rs172;
	ld.global.u8 	%rs173, [%rd2+12];
	st.shared.u8 	[%r149+12], %rs173;
	ld.global.u8 	%rs174, [%rd2+13];
	st.shared.u8 	[%r149+13], %rs174;
	ld.global.u8 	%rs175, [%rd2+14];
	st.shared.u8 	[%r149+14], %rs175;
	ld.global.u8 	%rs176, [%rd2+15];
	st.shared.u8 	[%r149+15], %rs176;
	ld.global.u8 	%rs177, [%rd2+16];
	st.shared.u8 	[%r149+16], %rs177;
	ld.global.u8 	%rs178, [%rd2+17];
	st.shared.u8 	[%r149+17], %rs178;
	ld.global.u8 	%rs179, [%rd2+18];
	st.shared.u8 	[%r149+18], %rs179;
	ld.global.u8 	%rs180, [%rd2+19];
	st.shared.u8 	[%r149+19], %rs180;
	ld.global.u8 	%rs181, [%rd2+20];
	st.shared.u8 	[%r149+20], %rs181;
	ld.global.u8 	%rs182, [%rd2+21];
	st.shared.u8 	[%r149+21], %rs182;
	ld.global.u8 	%rs183, [%rd2+22];
	st.shared.u8 	[%r149+22], %rs183;
	ld.global.u8 	%rs184, [%rd2+23];
	st.shared.u8 	[%r149+23], %rs184;
	ld.global.u8 	%rs185, [%rd2+24];
	st.shared.u8 	[%r149+24], %rs185;
	ld.global.u8 	%rs186, [%rd2+25];
	st.shared.u8 	[%r149+25], %rs186;
	ld.global.u8 	%rs187, [%rd2+26];
	st.shared.u8 	[%r149+26], %rs187;
	ld.global.u8 	%rs188, [%rd2+27];
	st.shared.u8 	[%r149+27], %rs188;
	ld.global.u8 	%rs189, [%rd2+28];
	st.shared.u8 	[%r149+28], %rs189;
	ld.global.u8 	%rs190, [%rd2+29];
	st.shared.u8 	[%r149+29], %rs190;
	ld.global.u8 	%rs191, [%rd2+30];
	st.shared.u8 	[%r149+30], %rs191;
	ld.global.u8 	%rs192, [%rd2+31];
	st.shared.u8 	[%r149+31], %rs192;
	mov.b32 	%r150, 118;
	st.shared.u32 	[%r18], %r150;
	shl.b32 	%r151, %r57, 2;
	add.s32 	%r152, %r18, %r151;
	st.shared.u32 	[%r152], %r54;
	ld.global.u32 	%r153, [LRU_clock];
	add.s32 	%r154, %r153, 1;
	st.global.u32 	[LRU_clock], %r154;
	add.s32 	%r155, %r152, %r151;
	st.shared.u32 	[%r155], %r154;
	add.s32 	%r186, %r147, %r55;
$L__BB0_27:
	st.param.b32 	[func_retval0], %r186;
	ret;

}
	// .globl	_Z8mykerneli
.visible .entry _Z8mykerneli(
	.param .u32 _Z8mykerneli_param_0
)
{
	.reg .pred 	%p<24>;
	.reg .b16 	%rs<45>;
	.reg .b32 	%r<354>;
	.reg .b64 	%rd<28>;

	ld.param.u32 	%r43, [_Z8mykerneli_param_0];
	mov.b32 	%r46, 1024;
	st.global.u32 	[PAGE_ENTRIES], %r46;
	mov.b32 	%r339, 0;
	st.global.u32 	[PAGEFAULT_NUM], %r339;
	st.global.u32 	[LRU_clock], %r339;
	mov.u32 	%r47, pt;
	add.s32 	%r338, %r47, 4128;
$L__BB1_1:
	mov.b32 	%r48, -2147483648;
	st.shared.v4.u32 	[%r338+-4128], {%r48, %r48, %r48, %r48};
	add.s32 	%r49, %r339, 1;
	add.s32 	%r50, %r339, 2;
	add.s32 	%r51, %r339, 3;
	st.shared.v4.u32 	[%r338+-32], {%r339, %r49, %r50, %r51};
	mov.b32 	%r52, 0;
	st.shared.v4.u32 	[%r338+4064], {%r52, %r52, %r52, %r52};
	st.shared.v4.u32 	[%r338+-4112], {%r48, %r48, %r48, %r48};
	add.s32 	%r53, %r339, 4;
	add.s32 	%r54, %r339, 5;
	add.s32 	%r55, %r339, 6;
	add.s32 	%r56, %r339, 7;
	st.shared.v4.u32 	[%r338+-16], {%r53, %r54, %r55, %r56};
	st.shared.v4.u32 	[%r338+4080], {%r52, %r52, %r52, %r52};
	st.shared.v4.u32 	[%r338+-4096], {%r48, %r48, %r48, %r48};
	add.s32 	%r57, %r339, 8;
	add.s32 	%r58, %r339, 9;
	add.s32 	%r59, %r339, 10;
	add.s32 	%r60, %r339, 11;
	st.shared.v4.u32 	[%r338], {%r57, %r58, %r59, %r60};
	st.shared.v4.u32 	[%r338+4096], {%r52, %r52, %r52, %r52};
	st.shared.v4.u32 	[%r338+-4080], {%r48, %r48, %r48, %r48};
	add.s32 	%r61, %r339, 12;
	add.s32 	%r62, %r339, 13;
	add.s32 	%r63, %r339, 14;
	add.s32 	%r64, %r339, 15;
	st.shared.v4.u32 	[%r338+16], {%r61, %r62, %r63, %r64};
	st.shared.v4.u32 	[%r338+4112], {%r52, %r52, %r52, %r52};
	add.s32 	%r338, %r338, 64;
	add.s32 	%r339, %r339, 16;
	setp.eq.s32 	%p1, %r339, 1024;
	@%p1 bra 	$L__BB1_2;
	bra.uni 	$L__BB1_1;
$L__BB1_2:
	setp.lt.s32 	%p2, %r43, 1;
	@%p2 bra 	$L__BB1_15;
	and.b32  	%r1, %r43, 15;
	setp.lt.u32 	%p3, %r43, 16;
	mov.b32 	%r340, 0;
	@%p3 bra 	$L__BB1_6;
	and.b32  	%r340, %r43, 2147483632;
	mov.b32 	%r348, 0;
	mov.u64 	%rd5, input;
	mov.u32 	%r71, _ZZ8mykerneliE4data;
$L__BB1_5:
	.pragma "nounroll";
	cvt.u64.u32 	%rd4, %r348;
	add.s64 	%rd6, %rd5, %rd4;
	ld.global.u8 	%rs1, [%rd6];
	shr.u32 	%r67, %r348, 5;
	and.b32  	%r68, %r348, 16;
	{ // callseq 1, 0
	.param .b32 param0;
	st.param.b32 	[param0], %r67;
	.param .b32 param1;
	st.param.b32 	[param1], %r68;
	.param .b32 retval0;
	call.uni (retval0), 
	_Z6pagingPhjj, 
	(
	param0, 
	param1
	);
	ld.param.b32 	%r69, [retval0];
	} // callseq 1
	add.s32 	%r72, %r71, %r69;
	st.shared.u8 	[%r72], %rs1;
	add.s32 	%r73, %r348, 1;
	ld.global.u8 	%rs2, [%rd6+1];
	and.b32  	%r74, %r73, 17;
	{ // callseq 2, 0
	.param .b32 param0;
	st.param.b32 	[param0], %r67;
	.param .b32 param1;
	st.param.b32 	[param1], %r74;
	.param .b32 retval0;
	call.uni (retval0), 
	_Z6pagingPhjj, 
	(
	param0, 
	param1
	);
	ld.param.b32 	%r75, [retval0];
	} // callseq 2
	add.s32 	%r77, %r71, %r75;
	st.shared.u8 	[%r77], %rs2;
	add.s32 	%r78, %r348, 2;
	ld.global.u8 	%rs3, [%rd6+2];
	and.b32  	%r79, %r78, 18;
	{ // callseq 3, 0
	.param .b32 param0;
	st.param.b32 	[param0], %r67;
	.param .b32 param1;
	st.param.b32 	[param1], %r79;
	.param .b32 retval0;
	call.uni (retval0), 
	_Z6pagingPhjj, 
	(
	param0, 
	param1
	);
	ld.param.b32 	%r80, [retval0];
	} // callseq 3
	add.s32 	%r82, %r71, %r80;
	st.shared.u8 	[%r82], %rs3;
	add.s32 	%r83, %r348, 3;
	ld.global.u8 	%rs4, [%rd6+3];
	and.b32  	%r84, %r83, 19;
	{ // callseq 4, 0
	.param .b32 param0;
	st.param.b32 	[param0], %r67;
	.param .b32 param1;
	st.param.b32 	[param1], %r84;
	.param .b32 retval0;
	call.uni (retval0), 
	_Z6pagingPhjj, 
	(
	param0, 
	param1
	);
	ld.param.b32 	%r85, [retval0];
	} // callseq 4
	add.s32 	%r87, %r71, %r85;
	st.shared.u8 	[%r87], %rs4;
	add.s32 	%r88, %r348, 4;
	ld.global.u8 	%rs5, [%rd6+4];
	and.b32  	%r89, %r88, 20;
	{ // callseq 5, 0
	.param .b32 param0;
	st.param.b32 	[param0], %r67;
	.param .b32 param1;
	st.param.b32 	[param1], %r89;
	.param .b32 retval0;
	call.uni (retval0), 
	_Z6pagingPhjj, 
	(
	param0, 
	param1
	);
	ld.param.b32 	%r90, [retval0];
	} // callseq 5
	add.s32 	%r92, %r71, %r90;
	st.shared.u8 	[%r92], %rs5;
	add.s32 	%r93, %r348, 5;
	ld.global.u8 	%rs6, [%rd6+5];
	and.b32  	%r94, %r93, 21;
	{ // callseq 6, 0
	.param .b32 param0;
	st.param.b32 	[param0], %r67;
	.param .b32 param1;
	st.param.b32 	[param1], %r94;
	.param .b32 retval0;
	call.uni (retval0), 
	_Z6pagingPhjj, 
	(
	param0, 
	param1
	);
	ld.param.b32 	%r95, [retval0];
	} // callseq 6
	add.s32 	%r97, %r71, %r95;
	st.shared.u8 	[%r97], %rs6;
	add.s32 	%r98, %r348, 6;
	ld.global.u8 	%rs7, [%rd6+6];
	and.b32  	%r99, %r98, 22;
	{ // callseq 7, 0
	.param .b32 param0;
	st.param.b32 	[param0], %r67;
	.param .b32 param1;
	st.param.b32 	[param1], %r99;
	.param .b32 retval0;
	call.uni (retval0), 
	_Z6pagingPhjj, 
	(
	param0, 
	param1
	);
	ld.param.b32 	%r100, [retval0];
	} // callseq 7
	add.s32 	%r102, %r71, %r100;
	st.shared.u8 	[%r102], %rs7;
	add.s32 	%r103, %r348, 7;
	ld.global.u8 	%rs8, [%rd6+7];
	and.b32  	%r104, %r103, 23;
	{ // callseq 8, 0
	.param .b32 param0;
	st.param.b32 	[param0], %r67;
	.param .b32 param1;
	st.param.b32 	[param1], %r104;
	.param .b32 retval0;
	call.uni (retval0), 
	_Z6pagingPhjj, 
	(
	param0, 
	param1
	);
	ld.param.b32 	%r105, [retval0];
	} // callseq 8
	add.s32 	%r107, %r71, %r105;
	st.shared.u8 	[%r107], %rs8;
	add.s32 	%r108, %r348, 8;
	ld.global.u8 	%rs9, [%rd6+8];
	and.b32  	%r109, %r108, 24;
	{ // callseq 9, 0
	.param .b32 param0;
	st.param.b32 	[param0], %r67;
	.param .b32 param1;
	st.param.b32 	[param1], %r109;
	.param .b32 retval0;
	call.uni (retval0), 
	_Z6pagingPhjj, 
	(
	param0, 
	param1
	);
	ld.param.b32 	%r110, [retval0];
	} // callseq 9
	add.s32 	%r112, %r71, %r110;
	st.shared.u8 	[%r112], %rs9;
	add.s32 	%r113, %r348, 9;
	ld.global.u8 	%rs10, [%rd6+9];
	and.b32  	%r114, %r113, 25;
	{ // callseq 10, 0
	.param .b32 param0;
	st.param.b32 	[param0], %r67;
	.param .b32 param1;
	st.param.b32 	[param1], %r114;
	.param .b32 retval0;
	call.uni (retval0), 
	_Z6pagingPhjj, 
	(
	param0, 
	param1
	);
	ld.param.b32 	%r115, [retval0];
	} // callseq 10
	add.s32 	%r117, %r71, %r115;
	st.shared.u8 	[%r117], %rs10;
	add.s32 	%r118, %r348, 10;
	ld.global.u8 	%rs11, [%rd6+10];
	and.b32  	%r119, %r118, 26;
	{ // callseq 11, 0
	.param .b32 param0;
	st.param.b32 	[param0], %r67;
	.param .b32 param1;
	st.param.b32 	[param1], %r119;
	.param .b32 retval0;
	call.uni (retval0), 
	_Z6pagingPhjj, 
	(
	param0, 
	param1
	);
	ld.param.b32 	%r120, [retval0];
	} // callseq 11
	add.s32 	%r122, %r71, %r120;
	st.shared.u8 	[%r122], %rs11;
	add.s32 	%r123, %r348, 11;
	ld.global.u8 	%rs12, [%rd6+11];
	and.b32  	%r124, %r123, 27;
	{ // callseq 12, 0
	.param .b32 param0;
	st.param.b32 	[param0], %r67;
	.param .b32 param1;
	st.param.b32 	[param1], %r124;
	.param .b32 retval0;
	call.uni (retval0), 
	_Z6pagingPhjj, 
	(
	param0, 
	param1
	);
	ld.param.b32 	%r125, [retval0];
	} // callseq 12
	add.s32 	%r127, %r71, %r125;
	st.shared.u8 	[%r127], %rs12;
	add.s32 	%r128, %r348, 12;
	ld.global.u8 	%rs13, [%rd6+12];
	and.b32  	%r129, %r128, 28;
	{ // callseq 13, 0
	.param .b32 param0;
	st.param.b32 	[param0], %r67;
	.param .b32 param1;
	st.param.b32 	[param1], %r129;
	.param .b32 retval0;
	call.uni (retval0), 
	_Z6pagingPhjj, 
	(
	param0, 
	param1
	);
	ld.param.b32 	%r130, [retval0];
	} // callseq 13
	add.s32 	%r132, %r71, %r130;
	st.shared.u8 	[%r132], %rs13;
	add.s32 	%r133, %r348, 13;
	ld.global.u8 	%rs14, [%rd6+13];
	and.b32  	%r134, %r133, 29;
	{ // callseq 14, 0
	.param .b32 param0;
	st.param.b32 	[param0], %r67;
	.param .b32 param1;
	st.param.b32 	[param1], %r134;
	.param .b32 retval0;
	call.uni (retval0), 
	_Z6pagingPhjj, 
	(
	param0, 
	param1
	);
	ld.param.b32 	%r135, [retval0];
	} // callseq 14
	add.s32 	%r137, %r71, %r135;
	st.shared.u8 	[%r137], %rs14;
	add.s32 	%r138, %r348, 14;
	ld.global.u8 	%rs15, [%rd6+14];
	and.b32  	%r139, %r138, 30;
	{ // callseq 15, 0
	.param .b32 param0;
	st.param.b32 	[param0], %r67;
	.param .b32 param1;
	st.param.b32 	[param1], %r139;
	.param .b32 retval0;
	call.uni (retval0), 
	_Z6pagingPhjj, 
	(
	param0, 
	param1
	);
	ld.param.b32 	%r140, [retval0];
	} // callseq 15
	add.s32 	%r142, %r71, %r140;
	st.shared.u8 	[%r142], %rs15;
	add.s32 	%r143, %r348, 15;
	ld.global.u8 	%rs16, [%rd6+15];
	and.b32  	%r144, %r143, 31;
	{ // callseq 16, 0
	.param .b32 param0;
	st.param.b32 	[param0], %r67;
	.param .b32 param1;
	st.param.b32 	[param1], %r144;
	.param .b32 retval0;
	call.uni (retval0), 
	_Z6pagingPhjj, 
	(
	param0, 
	param1
	);
	ld.param.b32 	%r145, [retval0];
	} // callseq 16
	add.s32 	%r147, %r71, %r145;
	st.shared.u8 	[%r147], %rs16;
	add.s32 	%r348, %r348, 16;
	setp.eq.s32 	%p4, %r348, %r340;
	@%p4 bra 	$L__BB1_6;
	bra.uni 	$L__BB1_5;
$L__BB1_6:
	setp.eq.s32 	%p5, %r1, 0;
	@%p5 bra 	$L__BB1_15;
	and.b32  	%r8, %r43, 7;
	setp.lt.u32 	%p6, %r1, 8;
	@%p6 bra 	$L__BB1_9;
	cvt.u64.u32 	%rd7, %r340;
	mov.u64 	%rd8, input;
	add.s64 	%rd9, %rd8, %rd7;
	ld.global.u8 	%rs17, [%rd9];
	shr.u32 	%r148, %r340, 5;
	and.b32  	%r149, %r340, 31;
	{ // callseq 17, 0
	.param .b32 param0;
	st.param.b32 	[param0], %r148;
	.param .b32 param1;
	st.param.b32 	[param1], %r149;
	.param .b32 retval0;
	call.uni (retval0), 
	_Z6pagingPhjj, 
	(
	param0, 
	param1
	);
	ld.param.b32 	%r150, [retval0];
	} // callseq 17
	mov.u32 	%r152, _ZZ8mykerneliE4data;
	add.s32 	%r153, %r152, %r150;
	st.shared.u8 	[%r153], %rs17;
	add.s32 	%r154, %r340, 1;
	ld.global.u8 	%rs18, [%rd9+1];
	shr.u32 	%r155, %r154, 5;
	and.b32  	%r156, %r154, 31;
	{ // callseq 18, 0
	.param .b32 param0;
	st.param.b32 	[param0], %r155;
	.param .b32 param1;
	st.param.b32 	[param1], %r156;
	.param .b32 retval0;
	call.uni (retval0), 
	_Z6pagingPhjj, 
	(
	param0, 
	param1
	);
	ld.param.b32 	%r157, [retval0];
	} // callseq 18
	add.s32 	%r159, %r152, %r157;
	st.shared.u8 	[%r159], %rs18;
	add.s32 	%r160, %r340, 2;
	ld.global.u8 	%rs19, [%rd9+2];
	shr.u32 	%r161, %r160, 5;
	and.b32  	%r162, %r160, 31;
	{ // callseq 19, 0
	.param .b32 param0;
	st.param.b32 	[param0], %r161;
	.param .b32 param1;
	st.param.b32 	[param1], %r162;
	.param .b32 retval0;
	call.uni (retval0), 
	_Z6pagingPhjj, 
	(
	param0, 
	param1
	);
	ld.param.b32 	%r163, [retval0];
	} // callseq 19
	add.s32 	%r165, %r152, %r163;
	st.shared.u8 	[%r165], %rs19;
	add.s32 	%r166, %r340, 3;
	ld.global.u8 	%rs20, [%rd9+3];
	shr.u32 	%r167, %r166, 5;
	and.b32  	%r168, %r166, 31;
	{ // callseq 20, 0
	.param .b32 param0;
	st.param.b32 	[param0], %r167;
	.param .b32 param1;
	st.param.b32 	[param1], %r168;
	.param .b32 retval0;
	call.uni (retval0), 
	_Z6pagingPhjj, 
	(
	param0, 
	param1
	);
	ld.param.b32 	%r169, [retval0];
	} // callseq 20
	add.s32 	%r171, %r152, %r169;
	st.shared.u8 	[%r171], %rs20;
	add.s32 	%r172, %r340, 4;
	ld.global.u8 	%rs21, [%rd9+4];
	shr.u32 	%r173, %r172, 5;
	and.b32  	%r174, %r172, 31;
	{ // callseq 21, 0
	.param .b32 param0;
	st.param.b32 	[param0], %r173;
	.param .b32 param1;
	st.param.b32 	[param1], %r174;
	.param .b32 retval0;
	call.uni (retval0), 
	_Z6pagingPhjj, 
	(
	param0, 
	param1
	);
	ld.param.b32 	%r175, [retval0];
	} // callseq 21
	add.s32 	%r177, %r152, %r175;
	st.shared.u8 	[%r177], %rs21;
	add.s32 	%r178, %r340, 5;
	ld.global.u8 	%rs22, [%rd9+5];
	shr.u32 	%r179, %r178, 5;
	and.b32  	%r180, %r178, 31;
	{ // callseq 22, 0
	.param .b32 param0;
	st.param.b32 	[param0], %r179;
	.param .b32 param1;
	st.param.b32 	[param1], %r180;
	.param .b32 retval0;
	call.uni (retval0), 
	_Z6pagingPhjj, 
	(
	param0, 
	param1
	);
	ld.param.b32 	%r181, [retval0];
	} // callseq 22
	add.s32 	%r183, %r152, %r181;
	st.shared.u8 	[%r183], %rs22;
	add.s32 	%r184, %r340, 6;
	ld.global.u8 	%rs23, [%rd9+6];
	shr.u32 	%r185, %r184, 5;
	and.b32  	%r186, %r184, 31;
	{ // callseq 23, 0
	.param .b32 param0;
	st.param.b32 	[param0], %r185;
	.param .b32 param1;
	st.param.b32 	[param1], %r186;
	.param .b32 retval0;
	call.uni (retval0), 
	_Z6pagingPhjj, 
	(
	param0, 
	param1
	);
	ld.param.b32 	%r187, [retval0];
	} // callseq 23
	add.s32 	%r189, %r152, %r187;
	st.shared.u8 	[%r189], %rs23;
	add.s32 	%r190, %r340, 7;
	ld.global.u8 	%rs24, [%rd9+7];
	shr.u32 	%r191, %r190, 5;
	and.b32  	%r192, %r190, 31;
	{ // callseq 24, 0
	.param .b32 param0;
	st.param.b32 	[param0], %r191;
	.param .b32 param1;
	st.param.b32 	[param1], %r192;
	.param .b32 retval0;
	call.uni (retval0), 
	_Z6pagingPhjj, 
	(
	param0, 
	param1
	);
	ld.param.b32 	%r193, [retval0];
	} // callseq 24
	add.s32 	%r195, %r152, %r193;
	st.shared.u8 	[%r195], %rs24;
	add.s32 	%r340, %r340, 8;
$L__BB1_9:
	setp.eq.s32 	%p7, %r8, 0;
	@%p7 bra 	$L__BB1_15;
	and.b32  	%r11, %r43, 3;
	setp.lt.u32 	%p8, %r8, 4;
	@%p8 bra 	$L__BB1_12;
	cvt.u64.u32 	%rd10, %r340;
	mov.u64 	%rd11, input;
	add.s64 	%rd12, %rd11, %rd10;
	ld.global.u8 	%rs25, [%rd12];
	shr.u32 	%r196, %r340, 5;
	and.b32  	%r197, %r340, 31;
	{ // callseq 25, 0
	.param .b32 param0;
	st.param.b32 	[param0], %r196;
	.param .b32 param1;
	st.param.b32 	[param1], %r197;
	.param .b32 retval0;
	call.uni (retval0), 
	_Z6pagingPhjj, 
	(
	param0, 
	param1
	);
	ld.param.b32 	%r198, [retval0];
	} // callseq 25
	mov.u32 	%r200, _ZZ8mykerneliE4data;
	add.s32 	%r201, %r200, %r198;
	st.shared.u8 	[%r201], %rs25;
	add.s32 	%r202, %r340, 1;
	ld.global.u8 	%rs26, [%rd12+1];
	shr.u32 	%r203, %r202, 5;
	and.b32  	%r204, %r202, 31;
	{ // callseq 26, 0
	.param .b32 param0;
	st.param.b32 	[param0], %r203;
	.param .b32 param1;
	st.param.b32 	[param1], %r204;
	.param .b32 retval0;
	call.uni (retval0), 
	_Z6pagingPhjj, 
	(
	param0, 
	param1
	);
	ld.param.b32 	%r205, [retval0];
	} // callseq 26
	add.s32 	%r207, %r200, %r205;
	st.shared.u8 	[%r207], %rs26;
	add.s32 	%r208, %r340, 2;
	ld.global.u8 	%rs27, [%rd12+2];
	shr.u32 	%r209, %r208, 5;
	and.b32  	%r210, %r208, 31;
	{ // callseq 27, 0
	.param .b32 param0;
	st.param.b32 	[param0], %r209;
	.param .b32 param1;
	st.param.b32 	[param1], %r210;
	.param .b32 retval0;
	call.uni (retval0), 
	_Z6pagingPhjj, 
	(
	param0, 
	param1
	);
	ld.param.b32 	%r211, [retval0];
	} // callseq 27
	add.s32 	%r213, %r200, %r211;
	st.shared.u8 	[%r213], %rs27;
	add.s32 	%r214, %r340, 3;
	ld.global.u8 	%rs28, [%rd12+3];
	shr.u32 	%r215, %r214, 5;
	and.b32  	%r216, %r214, 31;
	{ // callseq 28, 0
	.param .b32 param0;
	st.param.b32 	[param0], %r215;
	.param .b32 param1;
	st.param.b32 	[param1], %r216;
	.param .b32 retval0;
	call.uni (retval0), 
	_Z6pagingPhjj, 
	(
	param0, 
	param1
	);
	ld.param.b32 	%r217, [retval0];
	} // callseq 28
	add.s32 	%r219, %r200, %r217;
	st.shared.u8 	[%r219], %rs28;
	add.s32 	%r340, %r340, 4;
$L__BB1_12:
	setp.eq.s32 	%p9, %r11, 0;
	@%p9 bra 	$L__BB1_15;
	cvt.u64.u32 	%rd13, %r340;
	mov.u64 	%rd14, input;
	add.s64 	%rd27, %rd14, %rd13;
	neg.s32 	%r343, %r11;
	mov.u32 	%r224, _ZZ8mykerneliE4data;
$L__BB1_14:
	.pragma "nounroll";
	ld.global.u8 	%rs29, [%rd27];
	shr.u32 	%r220, %r340, 5;
	and.b32  	%r221, %r340, 31;
	{ // callseq 29, 0
	.param .b32 param0;
	st.param.b32 	[param0], %r220;
	.param .b32 param1;
	st.param.b32 	[param1], %r221;
	.param .b32 retval0;
	call.uni (retval0), 
	_Z6pagingPhjj, 
	(
	param0, 
	param1
	);
	ld.param.b32 	%r222, [retval0];
	} // callseq 29
	add.s32 	%r225, %r224, %r222;
	st.shared.u8 	[%r225], %rs29;
	add.s32 	%r340, %r340, 1;
	add.s64 	%rd27, %rd27, 1;
	add.s32 	%r343, %r343, 1;
	setp.ne.s32 	%p10, %r343, 0;
	@%p10 bra 	$L__BB1_14;
$L__BB1_15:
	add.s32 	%r19, %r43, -32768;
	min.s32 	%r20, %r43, %r19;
	sub.s32 	%r226, %r43, %r20;
	add.s32 	%r227, %r226, 1;
	and.b32  	%r21, %r227, 3;
	setp.eq.s32 	%p11, %r21, 0;
	mov.u32 	%r349, %r43;
	@%p11 bra 	$L__BB1_18;
	add.s32 	%r346, %r43, -1;
	neg.s32 	%r345, %r21;
$L__BB1_17:
	.pragma "nounroll";
	mov.u32 	%r349, %r346;
	shr.u32 	%r228, %r349, 5;
	and.b32  	%r229, %r349, 31;
	{ // callseq 30, 0
	.param .b32 param0;
	st.param.b32 	[param0], %r228;
	.param .b32 param1;
	st.param.b32 	[param1], %r229;
	.param .b32 retval0;
	call.uni (retval0), 
	_Z6pagingPhjj, 
	(
	param0, 
	param1
	);
	ld.param.b32 	%r230, [retval0];
	} // callseq 30
	add.s32 	%r346, %r349, -1;
	add.s32 	%r345, %r345, 1;
	setp.ne.s32 	%p12, %r345, 0;
	@%p12 bra 	$L__BB1_17;
$L__BB1_18:
	setp.lt.u32 	%p13, %r226, 3;
	@%p13 bra 	$L__BB1_19;
	bra.uni 	$L__BB1_32;
$L__BB1_19:
	setp.lt.s32 	%p15, %r43, 1;
	@%p15 bra 	$L__BB1_31;
	and.b32  	%r31, %r43, 7;
	setp.lt.u32 	%p16, %r43, 8;
	mov.b32 	%r351, 0;
	@%p16 bra 	$L__BB1_23;
	and.b32  	%r351, %r43, 2147483640;
	mov.b32 	%r350, 0;
	mov.u32 	%r258, _ZZ8mykerneliE4data;
	mov.u64 	%rd16, results;
$L__BB1_22:
	.pragma "nounroll";
	shr.u32 	%r254, %r350, 5;
	and.b32  	%r255, %r350, 24;
	{ // callseq 35, 0
	.param .b32 param0;
	st.param.b32 	[param0], %r254;
	.param .b32 param1;
	st.param.b32 	[param1], %r255;
	.param .b32 retval0;
	call.uni (retval0), 
	_Z6pagingPhjj, 
	(
	param0, 
	param1
	);
	ld.param.b32 	%r256, [retval0];
	} // callseq 35
	add.s32 	%r259, %r258, %r256;
	ld.shared.u8 	%rs30, [%r259];
	cvt.u64.u32 	%rd15, %r350;
	add.s64 	%rd17, %rd16, %rd15;
	st.global.u8 	[%rd17], %rs30;
	add.s32 	%r260, %r350, 1;
	and.b32  	%r261, %r260, 25;
	{ // callseq 36, 0
	.param .b32 param0;
	st.param.b32 	[param0], %r254;
	.param .b32 param1;
	st.param.b32 	[param1], %r261;
	.param .b32 retval0;
	call.uni (retval0), 
	_Z6pagingPhjj, 
	(
	param0, 
	param1
	);
	ld.param.b32 	%r262, [retval0];
	} // callseq 36
	add.s32 	%r264, %r258, %r262;
	ld.shared.u8 	%rs31, [%r264];
	st.global.u8 	[%rd17+1], %rs31;
	add.s32 	%r265, %r350, 2;
	and.b32  	%r266, %r265, 26;
	{ // callseq 37, 0
	.param .b32 param0;
	st.param.b32 	[param0], %r254;
	.param .b32 param1;
	st.param.b32 	[param1], %r266;
	.param .b32 retval0;
	call.uni (retval0), 
	_Z6pagingPhjj, 
	(
	param0, 
	param1
	);
	ld.param.b32 	%r267, [retval0];
	} // callseq 37
	add.s32 	%r269, %r258, %r267;
	ld.shared.u8 	%rs32, [%r269];
	st.global.u8 	[%rd17+2], %rs32;
	add.s32 	%r270, %r350, 3;
	and.b32  	%r271, %r270, 27;
	{ // callseq 38, 0
	.param .b32 param0;
	st.param.b32 	[param0], %r254;
	.param .b32 param1;
	st.param.b32 	[param1], %r271;
	.param .b32 retval0;
	call.uni (retval0), 
	_Z6pagingPhjj, 
	(
	param0, 
	param1
	);
	ld.param.b32 	%r272, [retval0];
	} // callseq 38
	add.s32 	%r274, %r258, %r272;
	ld.shared.u8 	%rs33, [%r274];
	st.global.u8 	[%rd17+3], %rs33;
	add.s32 	%r275, %r350, 4;
	and.b32  	%r276, %r275, 28;
	{ // callseq 39, 0
	.param .b32 param0;
	st.param.b32 	[param0], %r254;
	.param .b32 param1;
	st.param.b32 	[param1], %r276;
	.param .b32 retval0;
	call.uni (retval0), 
	_Z6pagingPhjj, 
	(
	param0, 
	param1
	);
	ld.param.b32 	%r277, [retval0];
	} // callseq 39
	add.s32 	%r279, %r258, %r277;
	ld.shared.u8 	%rs34, [%r279];
	st.global.u8 	[%rd17+4], %rs34;
	add.s32 	%r280, %r350, 5;
	and.b32  	%r281, %r280, 29;
	{ // callseq 40, 0
	.param .b32 param0;
	st.param.b32 	[param0], %r254;
	.param .b32 param1;
	st.param.b32 	[param1], %r281;
	.param .b32 retval0;
	call.uni (retval0), 
	_Z6pagingPhjj, 
	(
	param0, 
	param1
	);
	ld.param.b32 	%r282, [retval0];
	} // callseq 40
	add.s32 	%r284, %r258, %r282;
	ld.shared.u8 	%rs35, [%r284];
	st.global.u8 	[%rd17+5], %rs35;
	add.s32 	%r285, %r350, 6;
	and.b32  	%r286, %r285, 30;
	{ // callseq 41, 0
	.param .b32 param0;
	st.param.b32 	[param0], %r254;
	.param .b32 param1;
	st.param.b32 	[param1], %r286;
	.param .b32 retval0;
	call.uni (retval0), 
	_Z6pagingPhjj, 
	(
	param0, 
	param1
	);
	ld.param.b32 	%r287, [retval0];
	} // callseq 41
	add.s32 	%r289, %r258, %r287;
	ld.shared.u8 	%rs36, [%r289];
	st.global.u8 	[%rd17+6], %rs36;
	add.s32 	%r290, %r350, 7;
	and.b32  	%r291, %r290, 31;
	{ // callseq 42, 0
	.param .b32 param0;
	st.param.b32 	[param0], %r254;
	.param .b32 param1;
	st.param.b32 	[param1], %r291;
	.param .b32 retval0;
	call.uni (retval0), 
	_Z6pagingPhjj, 
	(
	param0, 
	param1
	);
	ld.param.b32 	%r292, [retval0];
	} // callseq 42
	add.s32 	%r294, %r258, %r292;
	ld.shared.u8 	%rs37, [%r294];
	st.global.u8 	[%rd17+7], %rs37;
	add.s32 	%r350, %r350, 8;
	setp.ne.s32 	%p17, %r350, %r351;
	@%p17 bra 	$L__BB1_22;
$L__BB1_23:
	setp.eq.s32 	%p18, %r31, 0;
	@%p18 bra 	$L__BB1_31;
	and.b32  	%r38, %r43, 3;
	setp.lt.u32 	%p19, %r31, 4;
	@%p19 bra 	$L__BB1_26;
	shr.u32 	%r295, %r351, 5;
	and.b32  	%r296, %r351, 31;
	{ // callseq 43, 0
	.param .b32 param0;
	st.param.b32 	[param0], %r295;
	.param .b32 param1;
	st.param.b32 	[param1], %r296;
	.param .b32 retval0;
	call.uni (retval0), 
	_Z6pagingPhjj, 
	(
	param0, 
	param1
	);
	ld.param.b32 	%r297, [retval0];
	} // callseq 43
	mov.u32 	%r299, _ZZ8mykerneliE4data;
	add.s32 	%r300, %r299, %r297;
	ld.shared.u8 	%rs38, [%r300];
	cvt.u64.u32 	%rd18, %r351;
	mov.u64 	%rd19, results;
	add.s64 	%rd20, %rd19, %rd18;
	st.global.u8 	[%rd20], %rs38;
	add.s32 	%r301, %r351, 1;
	shr.u32 	%r302, %r301, 5;
	and.b32  	%r303, %r301, 31;
	{ // callseq 44, 0
	.param .b32 param0;
	st.param.b32 	[param0], %r302;
	.param .b32 param1;
	st.param.b32 	[param1], %r303;
	.param .b32 retval0;
	call.uni (retval0), 
	_Z6pagingPhjj, 
	(
	param0, 
	param1
	);
	ld.param.b32 	%r304, [retval0];
	} // callseq 44
	add.s32 	%r306, %r299, %r304;
	ld.shared.u8 	%rs39, [%r306];
	st.global.u8 	[%rd20+1], %rs39;
	add.s32 	%r307, %r351, 2;
	shr.u32 	%r308, %r307, 5;
	and.b32  	%r309, %r307, 31;
	{ // callseq 45, 0
	.param .b32 param0;
	st.param.b32 	[param0], %r308;
	.param .b32 param1;
	st.param.b32 	[param1], %r309;
	.param .b32 retval0;
	call.uni (retval0), 
	_Z6pagingPhjj, 
	(
	param0, 
	param1
	);
	ld.param.b32 	%r310, [retval0];
	} // callseq 45
	add.s32 	%r312, %r299, %r310;
	ld.shared.u8 	%rs40, [%r312];
	st.global.u8 	[%rd20+2], %rs40;
	add.s32 	%r313, %r351, 3;
	shr.u32 	%r314, %r313, 5;
	and.b32  	%r315, %r313, 31;
	{ // callseq 46, 0
	.param .b32 param0;
	st.param.b32 	[param0], %r314;
	.param .b32 param1;
	st.param.b32 	[param1], %r315;
	.param .b32 retval0;
	call.uni (retval0), 
	_Z6pagingPhjj, 
	(
	param0, 
	param1
	);
	ld.param.b32 	%r316, [retval0];
	} // callseq 46
	add.s32 	%r318, %r299, %r316;
	ld.shared.u8 	%rs41, [%r318];
	st.global.u8 	[%rd20+3], %rs41;
	add.s32 	%r351, %r351, 4;
$L__BB1_26:
	setp.eq.s32 	%p20, %r38, 0;
	@%p20 bra 	$L__BB1_31;
	setp.eq.s32 	%p21, %r38, 1;
	@%p21 bra 	$L__BB1_29;
	shr.u32 	%r319, %r351, 5;
	and.b32  	%r320, %r351, 31;
	{ // callseq 47, 0
	.param .b32 param0;
	st.param.b32 	[param0], %r319;
	.param .b32 param1;
	st.param.b32 	[param1], %r320;
	.param .b32 retval0;
	call.uni (retval0), 
	_Z6pagingPhjj, 
	(
	param0, 
	param1
	);
	ld.param.b32 	%r321, [retval0];
	} // callseq 47
	mov.u32 	%r323, _ZZ8mykerneliE4data;
	add.s32 	%r324, %r323, %r321;
	ld.shared.u8 	%rs42, [%r324];
	cvt.u64.u32 	%rd21, %r351;
	mov.u64 	%rd22, results;
	add.s64 	%rd23, %rd22, %rd21;
	st.global.u8 	[%rd23], %rs42;
	add.s32 	%r325, %r351, 1;
	shr.u32 	%r326, %r325, 5;
	and.b32  	%r327, %r325, 31;
	{ // callseq 48, 0
	.param .b32 param0;
	st.param.b32 	[param0], %r326;
	.param .b32 param1;
	st.param.b32 	[param1], %r327;
	.param .b32 retval0;
	call.uni (retval0), 
	_Z6pagingPhjj, 
	(
	param0, 
	param1
	);
	ld.param.b32 	%r328, [retval0];
	} // callseq 48
	add.s32 	%r330, %r323, %r328;
	ld.shared.u8 	%rs43, [%r330];
	st.global.u8 	[%rd23+1], %rs43;
	add.s32 	%r351, %r351, 2;
$L__BB1_29:
	and.b32  	%r331, %r43, 1;
	setp.eq.b32 	%p22, %r331, 1;
	not.pred 	%p23, %p22;
	@%p23 bra 	$L__BB1_31;
	shr.u32 	%r332, %r351, 5;
	and.b32  	%r333, %r351, 31;
	{ // callseq 49, 0
	.param .b32 param0;
	st.param.b32 	[param0], %r332;
	.param .b32 param1;
	st.param.b32 	[param1], %r333;
	.param .b32 retval0;
	call.uni (retval0), 
	_Z6pagingPhjj, 
	(
	param0, 
	param1
	);
	ld.param.b32 	%r334, [retval0];
	} // callseq 49
	mov.u32 	%r336, _ZZ8mykerneliE4data;
	add.s32 	%r337, %r336, %r334;
	ld.shared.u8 	%rs44, [%r337];
	cvt.u64.u32 	%rd24, %r351;
	mov.u64 	%rd25, results;
	add.s64 	%rd26, %rd25, %rd24;
	st.global.u8 	[%rd26], %rs44;
$L__BB1_31:
	ret;
$L__BB1_32:
	add.s32 	%r233, %r349, -1;
	shr.u32 	%r234, %r233, 5;
	and.b32  	%r235, %r233, 31;
	{ // callseq 31, 0
	.param .b32 param0;
	st.param.b32 	[param0], %r234;
	.param .b32 param1;
	st.param.b32 	[param1], %r235;
	.param .b32 retval0;
	call.uni (retval0), 
	_Z6pagingPhjj, 
	(
	param0, 
	param1
	);
	ld.param.b32 	%r236, [retval0];
	} // callseq 31
	add.s32 	%r238, %r349, -2;
	shr.u32 	%r239, %r238, 5;
	and.b32  	%r240, %r238, 31;
	{ // callseq 32, 0
	.param .b32 param0;
	st.param.b32 	[param0], %r239;
	.param .b32 param1;
	st.param.b32 	[param1], %r240;
	.param .b32 retval0;
	call.uni (retval0), 
	_Z6pagingPhjj, 
	(
	param0, 
	param1
	);
	ld.param.b32 	%r241, [retval0];
	} // callseq 32
	add.s32 	%r243, %r349, -3;
	shr.u32 	%r244, %r243, 5;
	and.b32  	%r245, %r243, 31;
	{ // callseq 33, 0
	.param .b32 param0;
	st.param.b32 	[param0], %r244;
	.param .b32 param1;
	st.param.b32 	[param1], %r245;
	.param .b32 retval0;
	call.uni (retval0), 
	_Z6pagingPhjj, 
	(
	param0, 
	param1
	);
	ld.param.b32 	%r246, [retval0];
	} // callseq 33
	add.s32 	%r349, %r349, -4;
	shr.u32 	%r248, %r349, 5;
	and.b32  	%r249, %r349, 31;
	{ // callseq 34, 0
	.param .b32 param0;
	st.param.b32 	[param0], %r248;
	.param .b32 param1;
	st.param.b32 	[param1], %r249;
	.param .b32 retval0;
	call.uni (retval0), 
	_Z6pagingPhjj, 
	(
	param0, 
	param1
	);
	ld.param.b32 	%r250, [retval0];
	} // callseq 34
	setp.gt.s32 	%p14, %r243, %r19;
	@%p14 bra 	$L__BB1_32;
	bra.uni 	$L__BB1_19;

}


// ===== COMPILED SASS (sm_100) =====

	.target	sm_100

	.elftype	@"ET_EXEC"


//--------------------- .note.nv.tkinfo           --------------------------
	.section	.note.nv.tkinfo,"",@"SHT_NOTE"
	.sectionflags	@"SHF_NOTE_NV_TKINFO"
	.tkinfo
        /*0018*/ 	.word	0x00000002
        /*0030*/ 	.string	""
        /*0030*/ 	.string	"ptxas"
        /*0030*/ 	.string	"Cuda compilation tools, release 13.0, V13.0.88"
        /*0030*/ 	.string	"Build cuda_13.0.r13.0/compiler.36424714_0"
        /*0030*/ 	.string	"-arch sm_100 -m 64 "



//--------------------- .note.nv.cuinfo           --------------------------
	.section	.note.nv.cuinfo,"",@"SHT_NOTE"
	.sectionflags	@"SHF_NOTE_NV_CUINFO"
        /*0018*/ 	.short	0x0002
        /*001a*/ 	.short	0x0064
        /*001c*/ 	.short	0x0082
	.zero		2


//--------------------- .nv.info                  --------------------------
	.section	.nv.info,"",@"SHT_CUDA_INFO"
	.align	4


	//----- nvinfo : EIATTR_REGCOUNT
	.align		4
        /*0000*/ 	.byte	0x04, 0x2f
        /*0002*/ 	.short	(.L_9 - .L_8)
	.align		4
.L_8:
        /*0004*/ 	.word	index@(_Z8mykerneli)
        /*0008*/ 	.word	0x0000004e


	//----- nvinfo : EIATTR_FRAME_SIZE
	.align		4
.L_9:
        /*000c*/ 	.byte	0x04, 0x11
        /*000e*/ 	.short	(.L_11 - .L_10)
	.align		4
.L_10:
        /*0010*/ 	.word	index@($_Z8mykerneli$_Z6pagingPhjj)
        /*0014*/ 	.word	0x00000008


	//----- nvinfo : EIATTR_FRAME_SIZE
	.align		4
.L_11:
        /*0018*/ 	.byte	0x04, 0x11
        /*001a*/ 	.short	(.L_13 - .L_12)
	.align		4
.L_12:
        /*001c*/ 	.word	index@(_Z8mykerneli)
        /*0020*/ 	.word	0x00000008


	//----- nvinfo : EIATTR_MIN_STACK_SIZE
	.align		4
.L_13:
        /*0024*/ 	.byte	0x04, 0x12
        /*0026*/ 	.short	(.L_15 - .L_14)
	.align		4
.L_14:
        /*0028*/ 	.word	index@(_Z8mykerneli)
        /*002c*/ 	.word	0x00000008
.L_15:


//--------------------- .nv.compat                --------------------------
	.section	.nv.compat,"",@"SHT_CUDA_COMPAT_INFO"
	.align	4
        /*0000*/ 	.byte	0x02, 0x09, 0x00, 0x00, 0x02, 0x02, 0x01, 0x00, 0x02, 0x05, 0x05, 0x00, 0x03, 0x07, 0x01, 0x01
        /*0010*/ 	.byte	0x02, 0x03, 0x00, 0x00, 0x02, 0x06, 0x01, 0x00, 0x04, 0x0b, 0x08, 0x00, 0x09, 0x00, 0x00, 0x00
        /*0020*/ 	.byte	0x00, 0x00, 0x00, 0x00


//--------------------- .nv.info._Z8mykerneli     --------------------------
	.section	.nv.info._Z8mykerneli,"",@"SHT_CUDA_INFO"
	.sectionflags	@""
	.align	4


	//----- nvinfo : EIATTR_CUDA_API_VERSION
	.align		4
        /*0000*/ 	.byte	0x04, 0x37
        /*0002*/ 	.short	(.L_17 - .L_16)
.L_16:
        /*0004*/ 	.word	0x00000082


	//----- nvinfo : EIATTR_KPARAM_INFO
	.align		4
.L_17:
        /*0008*/ 	.byte	0x04, 0x17
        /*000a*/ 	.short	(.L_19 - .L_18)
.L_18:
        /*000c*/ 	.word	0x00000000
        /*0010*/ 	.short	0x0000
        /*0012*/ 	.short	0x0000
        /*0014*/ 	.byte	0x00, 0xf0, 0x11, 0x00


	//----- nvinfo : EIATTR_SPARSE_MMA_MASK
	.align		4
.L_19:
        /*0018*/ 	.byte	0x03, 0x50
        /*001a*/ 	.short	0x0000


	//----- nvinfo : EIATTR_MAXREG_COUNT
	.align		4
        /*001c*/ 	.byte	0x03, 0x1b
        /*001e*/ 	.short	0x00ff


	//----- nvinfo : EIATTR_EXTERNS
	.align		4
        /*0020*/ 	.byte	0x04, 0x0f
        /*0022*/ 	.short	(.L_21 - .L_20)


	//   ....[0]....
	.align		4
.L_20:
        /*0024*/ 	.word	index@(vprintf)


	//----- nvinfo : EIATTR_MERCURY_ISA_VERSION
	.align		4
.L_21:
        /*0028*/ 	.byte	0x03, 0x5f
        /*002a*/ 	.short	0x0101


	//----- nvinfo : EIATTR_VRC_CTA_INIT_COUNT
	.align		4
        /*002c*/ 	.byte	0x02, 0x4a
	.zero		1
	.zero		1


	//----- nvinfo : EIATTR_SYSCALL_OFFSETS
	.align		4
        /*0030*/ 	.byte	0x04, 0x46
        /*0032*/ 	.short	(.L_23 - .L_22)


	//   ....[0]....
.L_22:
        /*0034*/ 	.word	0x0000b6d0


	//----- nvinfo : EIATTR_EXIT_INSTR_OFFSETS
	.align		4
.L_23:
        /*0038*/ 	.byte	0x04, 0x1c
        /*003a*/ 	.short	(.L_25 - .L_24)


	//   ....[0]....
.L_24:
        /*003c*/ 	.word	0x000085b0


	//   ....[1]....
        /*0040*/ 	.word	0x00008ae0


	//   ....[2]....
        /*0044*/ 	.word	0x00008da0


	//   ....[3]....
        /*0048*/ 	.word	0x00008f60


	//   ....[4]....
        /*004c*/ 	.word	0x00009030


	//----- nvinfo : EIATTR_CRS_STACK_SIZE
	.align		4
.L_25:
        /*0050*/ 	.byte	0x04, 0x1e
        /*0052*/ 	.short	(.L_27 - .L_26)
.L_26:
        /*0054*/ 	.word	0x00000000


	//----- nvinfo : EIATTR_CBANK_PARAM_SIZE
	.align		4
.L_27:
        /*0058*/ 	.byte	0x03, 0x19
        /*005a*/ 	.short	0x0004


	//----- nvinfo : EIATTR_PARAM_CBANK
	.align		4
        /*005c*/ 	.byte	0x04, 0x0a
        /*005e*/ 	.short	(.L_29 - .L_28)
	.align		4
.L_28:
        /*0060*/ 	.word	index@(.nv.constant0._Z8mykerneli)
        /*0064*/ 	.short	0x0380
        /*0066*/ 	.short	0x0004


	//----- nvinfo : EIATTR_SW_WAR
	.align		4
.L_29:
        /*0068*/ 	.byte	0x04, 0x36
        /*006a*/ 	.short	(.L_31 - .L_30)
.L_30:
        /*006c*/ 	.word	0x00000008
.L_31:


//--------------------- .nv.callgraph             --------------------------
	.section	.nv.callgraph,"",@"SHT_CUDA_CALLGRAPH"
	.align	4
	.sectionentsize	8
	.align		4
        /*0000*/ 	.word	0x00000000
	.align		4
        /*0004*/ 	.word	0xffffffff
	.align		4
        /*0008*/ 	.word	index@(_Z8mykerneli)
	.align		4
        /*000c*/ 	.word	index@(vprintf)
	.align		4
        /*0010*/ 	.word	0x00000000
	.align		4
        /*0014*/ 	.word	0xfffffffe
	.align		4
        /*0018*/ 	.word	0x00000000
	.align		4
        /*001c*/ 	.word	0xfffffffd
	.align		4
        /*0020*/ 	.word	0x00000000
	.align		4
        /*0024*/ 	.word	0xfffffffc


//--------------------- .nv.constant4             --------------------------
	.section	.nv.constant4,"a",@progbits
	.align	8
	.align		8
.nv.constant4:
        /*0000*/ 	.dword	vprintf
	.align		8
        /*0008*/ 	.dword	PAGE_ENTRIES
	.align		8
        /*0010*/ 	.dword	PAGEFAULT_NUM
	.align		8
        /*0018*/ 	.dword	storage
	.align		8
        /*0020*/ 	.dword	results
	.align		8
        /*0028*/ 	.dword	input
	.align		8
        /*0030*/ 	.dword	LRU_clock
	.align		8
        /*0038*/ 	.dword	TOTAL_PAGES
	.align		8
        /*0040*/ 	.dword	$str


//--------------------- .text._Z8mykerneli        --------------------------
	.section	.text._Z8mykerneli,"ax",@progbits
	.align	128
        .global         _Z8mykerneli
        .type           _Z8mykerneli,@function
        .size           _Z8mykerneli,(.L_x_37 - _Z8mykerneli)
        .other          _Z8mykerneli,@"STO_CUDA_ENTRY STV_DEFAULT"
_Z8mykerneli:
.text._Z8mykerneli:
[----:B------:R-:W0:Y:S08]  /*0000*/  LDC R1, c[0x0][0x37c] ;  /* 0x0000df00ff017b82 */ /* 0x000e300000000800 */
[----:B------:R-:W1:Y:S01]  /*0010*/  S2UR UR4, SR_CgaCtaId ;  /* 0x00000000000479c3 */ /* 0x000e620000008800 */
[----:B------:R-:W-:Y:S01]  /*0020*/  UMOV UR38, 0x400 ;  /* 0x0000040000267882 */ /* 0x000fe20000000000 */
[----:B------:R-:W-:Y:S01]  /*0030*/  IMAD.MOV.U32 R8, RZ, RZ, 0x8 ;  /* 0x00000008ff087424 */ /* 0x000fe200078e00ff */
[----:B------:R-:W-:Y:S01]  /*0040*/  MOV R10, 0xa ;  /* 0x0000000a000a7802 */ /* 0x000fe20000000f00 */
[----:B------:R-:W-:-:S02]  /*0050*/  IMAD.MOV.U32 R9, RZ, RZ, 0x9 ;  /* 0x00000009ff097424 */ /* 0x000fc400078e00ff */
[----:B------:R-:W-:Y:S02]  /*0060*/  HFMA2 R7, -RZ, RZ, 0, 4.17232513427734375e-07 ;  /* 0x00000007ff077431 */ /* 0x000fe400000001ff */
[----:B------:R-:W-:Y:S01]  /*0070*/  IMAD.MOV.U32 R11, RZ, RZ, 0xb ;  /* 0x0000000bff0b7424 */ /* 0x000fe200078e00ff */
[----:B------:R-:W-:Y:S01]  /*0080*/  MOV R4, 0x4 ;  /* 0x0000000400047802 */ /* 0x000fe20000000f00 */
[----:B------:R-:W-:Y:S02]  /*0090*/  IMAD.MOV.U32 R5, RZ, RZ, 0x5 ;  /* 0x00000005ff057424 */ /* 0x000fe400078e00ff */
[----:B------:R-:W-:Y:S02]  /*00a0*/  HFMA2 R13, -RZ, RZ, 0, 7.74860382080078125e-07 ;  /* 0x0000000dff0d7431 */ /* 0x000fe400000001ff */
[----:B------:R-:W-:Y:S02]  /*00b0*/  IMAD.MOV.U32 R6, RZ, RZ, 0x6 ;  /* 0x00000006ff067424 */ /* 0x000fe400078e00ff */
[----:B------:R-:W-:-:S02]  /*00c0*/  HFMA2 R22, -RZ, RZ, 0, 1.1920928955078125e-07 ;  /* 0x00000002ff167431 */ /* 0x000fc400000001ff */
[----:B------:R-:W-:Y:S02]  /*00d0*/  IMAD.MOV.U32 R12, RZ, RZ, 0xc ;  /* 0x0000000cff0c7424 */ /* 0x000fe400078e00ff */
[----:B------:R-:W-:Y:S02]  /*00e0*/  HFMA2 R19, -RZ, RZ, 0, 1.132488250732421875e-06 ;  /* 0x00000013ff137431 */ /* 0x000fe400000001ff */
[----:B------:R-:W-:Y:S01]  /*00f0*/  IMAD.MOV.U32 R14, RZ, RZ, 0xe ;  /* 0x0000000eff0e7424 */ /* 0x000fe200078e00ff */
[----:B------:R-:W-:Y:S01]  /*0100*/  MOV R16, 0x10 ;  /* 0x0000001000107802 */ /* 0x000fe20000000f00 */
[----:B------:R-:W-:Y:S01]  /*0110*/  IMAD.MOV.U32 R15, RZ, RZ, 0xf ;  /* 0x0000000fff0f7424 */ /* 0x000fe200078e00ff */
[----:B------:R-:W-:Y:S01]  /*0120*/  MOV R26, 0x22 ;  /* 0x00000022001a7802 */ /* 0x000fe20000000f00 */
[----:B------:R-:W-:Y:S02]  /*0130*/  IMAD.MOV.U32 R21, RZ, RZ, 0x1 ;  /* 0x00000001ff157424 */ /* 0x000fe400078e00ff */
[----:B------:R-:W-:-:S02]  /*0140*/  HFMA2 R29, -RZ, RZ, 0, 2.205371856689453125e-06 ;  /* 0x00000025ff1d7431 */ /* 0x000fc400000001ff */
[----:B------:R-:W-:Y:S01]  /*0150*/  IMAD.MOV.U32 R23, RZ, RZ, 0x3 ;  /* 0x00000003ff177424 */ /* 0x000fe200078e00ff */
[----:B------:R-:W2:Y:S01]  /*0160*/  LDC.64 R2, c[0x4][0x8] ;  /* 0x01000200ff027b82 */ /* 0x000ea20000000a00 */
[----:B------:R-:W-:Y:S01]  /*0170*/  IMAD.MOV.U32 R20, RZ, RZ, RZ ;  /* 0x000000ffff147224 */ /* 0x000fe200078e00ff */
[----:B------:R-:W2:Y:S01]  /*0180*/  LDCU.64 UR36, c[0x0][0x358] ;  /* 0x00006b00ff2477ac */ /* 0x000ea20008000a00 */
[----:B------:R-:W-:Y:S02]  /*0190*/  IMAD.MOV.U32 R17, RZ, RZ, 0x11 ;  /* 0x00000011ff117424 */ /* 0x000fe400078e00ff */
[----:B------:R-:W-:Y:S02]  /*01a0*/  HFMA2 R34, -RZ, RZ, 0, 1.800060272216796875e-05 ;  /* 0x0000012eff227431 */ /* 0x000fe400000001ff */
[----:B------:R-:W-:Y:S01]  /*01b0*/  IMAD.MOV.U32 R18, RZ, RZ, 0x12 ;  /* 0x00000012ff127424 */ /* 0x000fe200078e00ff */
[----:B-1----:R-:W-:Y:S01]  /*01c0*/  ULEA UR38, UR4, UR38, 0x18 ;  /* 0x0000002604267291 */ /* 0x002fe2000f8ec0ff */
[----:B------:R-:W-:Y:S01]  /*01d0*/  IMAD.MOV.U32 R24, RZ, RZ, 0x20 ;  /* 0x00000020ff187424 */ /* 0x000fe200078e00ff */
[----:B------:R-:W1:Y:S01]  /*01e0*/  LDCU UR4, c[0x0][0x380] ;  /* 0x00007000ff0477ac */ /* 0x000e620008000800 */
[----:B------:R-:W-:-:S02]  /*01f0*/  IMAD.MOV.U32 R25, RZ, RZ, 0x21 ;  /* 0x00000021ff197424 */ /* 0x000fc400078e00ff */
[----:B------:R-:W-:Y:S02]  /*0200*/  IMAD.MOV.U32 R27, RZ, RZ, 0x23 ;  /* 0x00000023ff1b7424 */ /* 0x000fe400078e00ff */
[----:B------:R-:W-:Y:S02]  /*0210*/  IMAD.MOV.U32 R28, RZ, RZ, 0x24 ;  /* 0x00000024ff1c7424 */ /* 0x000fe400078e00ff */
[----:B------:R3:W-:Y:S01]  /*0220*/  STS.128 [UR38+0x9020], R8 ;  /* 0x00902008ff007988 */ /* 0x0007e20008000c26 */
[----:B------:R-:W-:Y:S02]  /*0230*/  IMAD.MOV.U32 R30, RZ, RZ, 0x26 ;  /* 0x00000026ff1e7424 */ /* 0x000fe400078e00ff */
[----:B------:R-:W-:Y:S01]  /*0240*/  IMAD.MOV.U32 R31, RZ, RZ, 0x27 ;  /* 0x00000027ff1f7424 */ /* 0x000fe200078e00ff */
[----:B------:R4:W-:Y:S01]  /*0250*/  STS.128 [UR38+0x9010], R4 ;  /* 0x00901004ff007988 */ /* 0x0009e20008000c26 */
[----:B------:R-:W-:Y:S02]  /*0260*/  IMAD.MOV.U32 R32, RZ, RZ, 0x12c ;  /* 0x0000012cff207424 */ /* 0x000fe400078e00ff */
[----:B------:R-:W-:Y:S01]  /*0270*/  IMAD.MOV.U32 R33, RZ, RZ, 0x12d ;  /* 0x0000012dff217424 */ /* 0x000fe200078e00ff */
[----:B------:R5:W-:Y:S01]  /*0280*/  STS.128 [UR38+0x9030], R12 ;  /* 0x0090300cff007988 */ /* 0x000be20008000c26 */
[----:B------:R-:W-:Y:S01]  /*0290*/  IMAD.MOV.U32 R35, RZ, RZ, 0x12f ;  /* 0x0000012fff237424 */ /* 0x000fe200078e00ff */
[----:B-1----:R-:W-:-:S02]  /*02a0*/  UISETP.GE.AND UP0, UPT, UR4, 0x1, UPT ;  /* 0x000000010400788c */ /* 0x002fc4000bf06270 */
[----:B------:R1:W-:Y:S01]  /*02b0*/  STS.128 [UR38+0x9000], R20 ;  /* 0x00900014ff007988 */ /* 0x0003e20008000c26 */
[----:B0-----:R-:W-:Y:S02]  /*02c0*/  VIADD R1, R1, 0xfffffff8 ;  /* 0xfffffff801017836 */ /* 0x001fe40000000000 */
[----:B---3--:R-:W-:Y:S01]  /*02d0*/  HFMA2 R11, -RZ, RZ, 0, 1.847743988037109375e-06 ;  /* 0x0000001fff0b7431 */ /* 0x008fe200000001ff */
[----:B------:R-:W-:Y:S01]  /*02e0*/  MOV R8, 0x1c ;  /* 0x0000001c00087802 */ /* 0x000fe20000000f00 */
[----:B------:R-:W-:Y:S01]  /*02f0*/  IMAD.MOV.U32 R9, RZ, RZ, 0x1d ;  /* 0x0000001dff097424 */ /* 0x000fe200078e00ff */
[----:B------:R0:W-:Y:S01]  /*0300*/  STS.128 [UR38+0x9040], R16 ;  /* 0x00904010ff007988 */ /* 0x0001e20008000c26 */
[----:B------:R-:W-:Y:S02]  /*0310*/  IMAD.MOV.U32 R10, RZ, RZ, 0x1e ;  /* 0x0000001eff0a7424 */ /* 0x000fe400078e00ff */
[----:B----4-:R-:W-:Y:S02]  /*0320*/  HFMA2 R5, -RZ, RZ, 0, 1.490116119384765625e-06 ;  /* 0x00000019ff057431 */ /* 0x010fe400000001ff */
[----:B------:R-:W-:Y:S01]  /*0330*/  IMAD.MOV.U32 R4, RZ, RZ, 0x18 ;  /* 0x00000018ff047424 */ /* 0x000fe200078e00ff */
[----:B------:R3:W-:Y:S01]  /*0340*/  STS.128 [UR38+0x9080], R24 ;  /* 0x00908018ff007988 */ /* 0x0007e20008000c26 */
[----:B------:R-:W-:-:S02]  /*0350*/  IMAD.MOV.U32 R6, RZ, RZ, 0x1a ;  /* 0x0000001aff067424 */ /* 0x000fc400078e00ff */
[----:B-----5:R-:W-:Y:S02]  /*0360*/  HFMA2 R15, -RZ, RZ, 0, 2.562999725341796875e-06 ;  /* 0x0000002bff0f7431 */ /* 0x020fe400000001ff */
[----:B------:R-:W-:Y:S01]  /*0370*/  IMAD.MOV.U32 R7, RZ, RZ, 0x1b ;  /* 0x0000001bff077424 */ /* 0x000fe200078e00ff */
[----:B------:R4:W-:Y:S01]  /*0380*/  STS.128 [UR38+0x9070], R8 ;  /* 0x00907008ff007988 */ /* 0x0009e20008000c26 */
[----:B------:R-:W-:Y:S01]  /*0390*/  MOV R12, 0x28 ;  /* 0x00000028000c7802 */ /* 0x000fe20000000f00 */
[----:B------:R-:W-:Y:S01]  /*03a0*/  IMAD.MOV.U32 R13, RZ, RZ, 0x29 ;  /* 0x00000029ff0d7424 */ /* 0x000fe200078e00ff */
[----:B-1----:R-:W-:Y:S01]  /*03b0*/  MOV R22, 0x16 ;  /* 0x0000001600167802 */ /* 0x002fe20000000f00 */
[----:B------:R-:W-:Y:S01]  /*03c0*/  IMAD.MOV.U32 R14, RZ, RZ, 0x2a ;  /* 0x0000002aff0e7424 */ /* 0x000fe200078e00ff */
[----:B------:R1:W-:Y:S01]  /*03d0*/  STS.128 [UR38+0x9060], R4 ;  /* 0x00906004ff007988 */ /* 0x0003e20008000c26 */
[----:B------:R-:W-:Y:S02]  /*03e0*/  IMAD.MOV.U32 R20, RZ, RZ, 0x14 ;  /* 0x00000014ff147424 */ /* 0x000fe400078e00ff */
[----:B0-----:R-:W-:-:S02]  /*03f0*/  HFMA2 R19, -RZ, RZ, 0, 3.278255462646484375e-06 ;  /* 0x00000037ff137431 */ /* 0x001fc400000001ff */
[----:B------:R-:W-:Y:S01]  /*0400*/  IMAD.MOV.U32 R21, RZ, RZ, 0x15 ;  /* 0x00000015ff157424 */ /* 0x000fe200078e00ff */
[----:B------:R0:W-:Y:S01]  /*0410*/  STS.128 [UR38+0x90a0], R12 ;  /* 0x0090a00cff007988 */ /* 0x0001e20008000c26 */
[----:B------:R-:W-:Y:S01]  /*0420*/  IMAD.MOV.U32 R23, RZ, RZ, 0x17 ;  /* 0x00000017ff177424 */ /* 0x000fe200078e00ff */
[----:B------:R-:W-:Y:S01]  /*0430*/  MOV R16, 0x34 ;  /* 0x0000003400107802 */ /* 0x000fe20000000f00 */
[----:B------:R-:W-:Y:S02]  /*0440*/  IMAD.MOV.U32 R17, RZ, RZ, 0x35 ;  /* 0x00000035ff117424 */ /* 0x000fe400078e00ff */
[----:B---3--:R-:W-:Y:S02]  /*0450*/  HFMA2 R25, -RZ, RZ, 0, 4.351139068603515625e-06 ;  /* 0x00000049ff197431 */ /* 0x008fe400000001ff */
[----:B----4-:R-:W-:Y:S02]  /*0460*/  IMAD.MOV.U32 R8, RZ, RZ, 0x30 ;  /* 0x00000030ff087424 */ /* 0x010fe400078e00ff */
[----:B------:R-:W-:-:S02]  /*0470*/  HFMA2 R9, -RZ, RZ, 0, 2.920627593994140625e-06 ;  /* 0x00000031ff097431 */ /* 0x000fc400000001ff */
[----:B------:R-:W-:Y:S01]  /*0480*/  IMAD.MOV.U32 R10, RZ, RZ, 0x32 ;  /* 0x00000032ff0a7424 */ /* 0x000fe200078e00ff */
[----:B------:R3:W-:Y:S01]  /*0490*/  STS.128 [UR38+0x9050], R20 ;  /* 0x00905014ff007988 */ /* 0x0007e20008000c26 */
[----:B------:R-:W-:Y:S01]  /*04a0*/  IMAD.MOV.U32 R11, RZ, RZ, 0x33 ;  /* 0x00000033ff0b7424 */ /* 0x000fe200078e00ff */
[----:B-1----:R-:W-:Y:S01]  /*04b0*/  MOV R6, 0x2e ;  /* 0x0000002e00067802 */ /* 0x002fe20000000f00 */
[----:B------:R-:W-:Y:S01]  /*04c0*/  IMAD.MOV.U32 R4, RZ, RZ, 0x2c ;  /* 0x0000002cff047424 */ /* 0x000fe200078e00ff */
[----:B------:R1:W-:Y:S01]  /*04d0*/  STS.128 [UR38+0x9090], R28 ;  /* 0x0090901cff007988 */ /* 0x0003e20008000c26 */
[----:B------:R-:W-:Y:S02]  /*04e0*/  IMAD.MOV.U32 R5, RZ, RZ, 0x2d ;  /* 0x0000002dff057424 */ /* 0x000fe400078e00ff */
[----:B0-----:R-:W-:Y:S02]  /*04f0*/  HFMA2 R13, -RZ, RZ, 0, 3.635883331298828125e-06 ;  /* 0x0000003dff0d7431 */ /* 0x001fe400000001ff */
[----:B------:R-:W-:Y:S01]  /*0500*/  IMAD.MOV.U32 R7, RZ, RZ, 0x2f ;  /* 0x0000002fff077424 */ /* 0x000fe200078e00ff */
[----:B------:R0:W-:Y:S01]  /*0510*/  STS.128 [UR38+0x90c0], R8 ;  /* 0x0090c008ff007988 */ /* 0x0001e20008000c26 */
[----:B------:R-:W-:-:S02]  /*0520*/  IMAD.MOV.U32 R12, RZ, RZ, 0x3c ;  /* 0x0000003cff0c7424 */ /* 0x000fc400078e00ff */
[----:B------:R-:W-:Y:S01]  /*0530*/  IMAD.MOV.U32 R14, RZ, RZ, 0x3e ;  /* 0x0000003eff0e7424 */ /* 0x000fe200078e00ff */
[----:B------:R4:W-:Y:S01]  /*0540*/  STS.128 [UR38+0x90b0], R4 ;  /* 0x0090b004ff007988 */ /* 0x0009e20008000c26 */
[----:B------:R-:W-:Y:S01]  /*0550*/  IMAD.MOV.U32 R15, RZ, RZ, 0x3f ;  /* 0x0000003fff0f7424 */ /* 0x000fe200078e00ff */
[----:B---3--:R-:W-:Y:S01]  /*0560*/  MOV R22, 0x3a ;  /* 0x0000003a00167802 */ /* 0x008fe20000000f00 */
[----:B------:R-:W-:Y:S01]  /*0570*/  IMAD.MOV.U32 R18, RZ, RZ, 0x36 ;  /* 0x00000036ff127424 */ /* 0x000fe200078e00ff */
[----:B------:R-:W-:Y:S01]  /*0580*/  STS.128 [UR38+0xa000], RZ ;  /* 0x00a000ffff007988 */ /* 0x000fe20008000c26 */
[----:B------:R-:W-:Y:S02]  /*0590*/  IMAD.MOV.U32 R20, RZ, RZ, 0x38 ;  /* 0x00000038ff147424 */ /* 0x000fe400078e00ff */
[----:B-1----:R-:W-:Y:S02]  /*05a0*/  HFMA2 R31, -RZ, RZ, 0, 4.708766937255859375e-06 ;  /* 0x0000004fff1f7431 */ /* 0x002fe400000001ff */
[----:B------:R-:W-:Y:S01]  /*05b0*/  IMAD.MOV.U32 R21, RZ, RZ, 0x39 ;  /* 0x00000039ff157424 */ /* 0x000fe200078e00ff */
[----:B------:R1:W-:Y:S01]  /*05c0*/  STS.128 [UR38+0x90f0], R12 ;  /* 0x0090f00cff007988 */ /* 0x0003e20008000c26 */
[----:B------:R-:W-:Y:S01]  /*05d0*/  IMAD.MOV.U32 R23, RZ, RZ, 0x3b ;  /* 0x0000003bff177424 */ /* 0x000fe200078e00ff */
[----:B0-----:R-:W-:Y:S01]  /*05e0*/  MOV R10, 0x46 ;  /* 0x00000046000a7802 */ /* 0x001fe20000000f00 */
[----:B------:R-:W-:Y:S01]  /*05f0*/  IMAD.MOV.U32 R8, RZ, RZ, 0x44 ;  /* 0x00000044ff087424 */ /* 0x000fe200078e00ff */
[----:B------:R-:W-:Y:S01]  /*0600*/  MOV R28, 0x4c ;  /* 0x0000004c001c7802 */ /* 0x000fe20000000f00 */
[----:B------:R-:W-:-:S02]  /*0610*/  IMAD.MOV.U32 R9, RZ, RZ, 0x45 ;  /* 0x00000045ff097424 */ /* 0x000fc400078e00ff */
[----:B----4-:R-:W-:Y:S02]  /*0620*/  HFMA2 R7, -RZ, RZ, 0, 3.993511199951171875e-06 ;  /* 0x00000043ff077431 */ /* 0x010fe400000001ff */
[----:B------:R-:W-:Y:S01]  /*0630*/  IMAD.MOV.U32 R11, RZ, RZ, 0x47 ;  /* 0x00000047ff0b7424 */ /* 0x000fe200078e00ff */
[----:B------:R-:W-:Y:S01]  /*0640*/  MOV R4, 0x40 ;  /* 0x0000004000047802 */ /* 0x000fe20000000f00 */
[----:B------:R-:W-:Y:S01]  /*0650*/  IMAD.MOV.U32 R5, RZ, RZ, 0x41 ;  /* 0x00000041ff057424 */ /* 0x000fe200078e00ff */
[----:B------:R0:W-:Y:S01]  /*0660*/  STS.128 [UR38+0x90d0], R16 ;  /* 0x0090d010ff007988 */ /* 0x0001e20008000c26 */
[----:B------:R-:W-:Y:S02]  /*0670*/  IMAD.MOV.U32 R6, RZ, RZ, 0x42 ;  /* 0x00000042ff067424 */ /* 0x000fe400078e00ff */
[----:B------:R-:W-:Y:S01]  /*0680*/  IMAD.MOV.U32 R24, RZ, RZ, 0x48 ;  /* 0x00000048ff187424 */ /* 0x000fe200078e00ff */
[----:B------:R3:W-:Y:S01]  /*0690*/  STS.128 [UR38+0x9110], R8 ;  /* 0x00911008ff007988 */ /* 0x0007e20008000c26 */
[----:B-1----:R-:W-:Y:S01]  /*06a0*/  IMAD.MOV.U32 R12, RZ, RZ, 0x50 ;  /* 0x00000050ff0c7424 */ /* 0x002fe200078e00ff */
[----:B------:R-:W-:Y:S01]  /*06b0*/  MOV R14, 0x52 ;  /* 0x00000052000e7802 */ /* 0x000fe20000000f00 */
[----:B------:R-:W-:Y:S01]  /*06c0*/  IMAD.MOV.U32 R13, RZ, RZ, 0x51 ;  /* 0x00000051ff0d7424 */ /* 0x000fe200078e00ff */
[----:B------:R1:W-:Y:S01]  /*06d0*/  STS.128 [UR38+0x9100], R4 ;  /* 0x00910004ff007988 */ /* 0x0003e20008000c26 */
[----:B------:R-:W-:-:S02]  /*06e0*/  IMAD.MOV.U32 R15, RZ, RZ, 0x53 ;  /* 0x00000053ff0f7424 */ /* 0x000fc400078e00ff */
[----:B------:R-:W-:Y:S01]  /*06f0*/  IMAD.MOV.U32 R26, RZ, RZ, 0x4a ;  /* 0x0000004aff1a7424 */ /* 0x000fe200078e00ff */
[----:B------:R4:W-:Y:S01]  /*0700*/  STS.128 [UR38+0x90e0], R20 ;  /* 0x0090e014ff007988 */ /* 0x0009e20008000c26 */
[----:B------:R-:W-:Y:S01]  /*0710*/  IMAD.MOV.U32 R27, RZ, RZ, 0x4b ;  /* 0x0000004bff1b7424 */ /* 0x000fe200078e00ff */
[----:B0-----:R-:W-:Y:S01]  /*0720*/  MOV R18, 0x5e ;  /* 0x0000005e00127802 */ /* 0x001fe20000000f00 */
[----:B------:R-:W-:Y:S01]  /*0730*/  IMAD.MOV.U32 R29, RZ, RZ, 0x4d ;  /* 0x0000004dff1d7424 */ /* 0x000fe200078e00ff */
[----:B------:R0:W-:Y:S01]  /*0740*/  STS.128 [UR38+0x9140], R12 ;  /* 0x0091400cff007988 */ /* 0x0001e20008000c26 */
[----:B------:R-:W-:Y:S02]  /*0750*/  IMAD.MOV.U32 R30, RZ, RZ, 0x4e ;  /* 0x0000004eff1e7424 */ /* 0x000fe400078e00ff */
[----:B---3--:R-:W-:Y:S01]  /*0760*/  HFMA2 R11, -RZ, RZ, 0, 5.424022674560546875e-06 ;  /* 0x0000005bff0b7431 */ /* 0x008fe200000001ff */
[----:B------:R-:W-:Y:S01]  /*0770*/  MOV R8, 0x58 ;  /* 0x0000005800087802 */ /* 0x000fe20000000f00 */
[----:B------:R-:W-:Y:S01]  /*0780*/  IMAD.MOV.U32 R9, RZ, RZ, 0x59 ;  /* 0x00000059ff097424 */ /* 0x000fe200078e00ff */
[----:B------:R3:W-:Y:S01]  /*0790*/  STS.128 [UR38+0x9120], R24 ;  /* 0x00912018ff007988 */ /* 0x0007e20008000c26 */
[----:B------:R-:W-:-:S02]  /*07a0*/  IMAD.MOV.U32 R10, RZ, RZ, 0x5a ;  /* 0x0000005aff0a7424 */ /* 0x000fc400078e00ff */
[----:B-1----:R-:W-:Y:S02]  /*07b0*/  HFMA2 R5, -RZ, RZ, 0, 5.066394805908203125e-06 ;  /* 0x00000055ff057431 */ /* 0x002fe400000001ff */
[----:B------:R-:W-:Y:S01]  /*07c0*/  IMAD.MOV.U32 R4, RZ, RZ, 0x54 ;  /* 0x00000054ff047424 */ /* 0x000fe200078e00ff */
[----:B------:R1:W-:Y:S01]  /*07d0*/  STS.128 [UR38+0x9130], R28 ;  /* 0x0091301cff007988 */ /* 0x0003e20008000c26 */
[----:B------:R-:W-:Y:S02]  /*07e0*/  IMAD.MOV.U32 R6, RZ, RZ, 0x56 ;  /* 0x00000056ff067424 */ /* 0x000fe400078e00ff */
[----:B----4-:R-:W-:Y:S02]  /*07f0*/  HFMA2 R21, -RZ, RZ, 0, 5.781650543212890625e-06 ;  /* 0x00000061ff157431 */ /* 0x010fe400000001ff */
[----:B------:R-:W-:Y:S01]  /*0800*/  IMAD.MOV.U32 R7, RZ, RZ, 0x57 ;  /* 0x00000057ff077424 */ /* 0x000fe200078e00ff */
[----:B------:R4:W-:Y:S01]  /*0810*/  STS.128 [UR38+0x9160], R8 ;  /* 0x00916008ff007988 */ /* 0x0009e20008000c26 */
[----:B0-----:R-:W-:Y:S01]  /*0820*/  HFMA2 R15, -RZ, RZ, 0, 6.139278411865234375e-06 ;  /* 0x00000067ff0f7431 */ /* 0x001fe200000001ff */
[----:B------:R-:W-:Y:S01]  /*0830*/  MOV R12, 0x64 ;  /* 0x00000064000c7802 */ /* 0x000fe20000000f00 */
[----:B------:R-:W-:Y:S01]  /*0840*/  IMAD.MOV.U32 R13, RZ, RZ, 0x65 ;  /* 0x00000065ff0d7424 */ /* 0x000fe200078e00ff */
[----:B------:R0:W-:Y:S01]  /*0850*/  STS.128 [UR38+0x9150], R4 ;  /* 0x00915004ff007988 */ /* 0x0001e20008000c26 */
[----:B------:R-:W-:-:S02]  /*0860*/  IMAD.MOV.U32 R14, RZ, RZ, 0x66 ;  /* 0x00000066ff0e7424 */ /* 0x000fc400078e00ff */
[----:B---3--:R-:W-:Y:S02]  /*0870*/  HFMA2 R27, -RZ, RZ, 0, 6.854534149169921875e-06 ;  /* 0x00000073ff1b7431 */ /* 0x008fe400000001ff */
[----:B------:R-:W-:Y:S01]  /*0880*/  IMAD.MOV.U32 R16, RZ, RZ, 0x5c ;  /* 0x0000005cff107424 */ /* 0x000fe200078e00ff */
[----:B------:R-:W-:Y:S01]  /*0890*/  MOV R24, 0x70 ;  /* 0x0000007000187802 */ /* 0x000fe20000000f00 */
[----:B------:R-:W-:Y:S01]  /*08a0*/  IMAD.MOV.U32 R17, RZ, RZ, 0x5d ;  /* 0x0000005dff117424 */ /* 0x000fe200078e00ff */
[----:B------:R3:W-:Y:S01]  /*08b0*/  STS.128 [UR38+0x9190], R12 ;  /* 0x0091900cff007988 */ /* 0x0007e20008000c26 */
[----:B------:R-:W-:Y:S01]  /*08c0*/  IMAD.MOV.U32 R19, RZ, RZ, 0x5f ;  /* 0x0000005fff137424 */ /* 0x000fe200078e00ff */
[----:B-1----:R-:W-:Y:S01]  /*08d0*/  MOV R30, 0x76 ;  /* 0x00000076001e7802 */ /* 0x002fe20000000f00 */
[----:B------:R-:W-:Y:S02]  /*08e0*/  IMAD.MOV.U32 R20, RZ, RZ, 0x60 ;  /* 0x00000060ff147424 */ /* 0x000fe400078e00ff */
[----:B----4-:R-:W-:-:S02]  /*08f0*/  HFMA2 R9, -RZ, RZ, 0, 6.496906280517578125e-06 ;  /* 0x0000006dff097431 */ /* 0x010fc400000001ff */
[----:B------:R-:W-:Y:S01]  /*0900*/  IMAD.MOV.U32 R8, RZ, RZ, 0x6c ;  /* 0x0000006cff087424 */ /* 0x000fe200078e00ff */
[----:B------:R1:W-:Y:S01]  /*0910*/  STS.128 [UR38+0x9170], R16 ;  /* 0x00917010ff007988 */ /* 0x0003e20008000c26 */
[----:B------:R-:W-:Y:S01]  /*0920*/  IMAD.MOV.U32 R10, RZ, RZ, 0x6e ;  /* 0x0000006eff0a7424 */ /* 0x000fe200078e00ff */
[----:B0-----:R-:W-:Y:S01]  /*0930*/  MOV R6, 0x6a ;  /* 0x0000006a00067802 */ /* 0x001fe20000000f00 */
[----:B------:R-:W-:Y:S01]  /*0940*/  IMAD.MOV.U32 R11, RZ, RZ, 0x6f ;  /* 0x0000006fff0b7424 */ /* 0x000fe200078e00ff */
[----:B------:R-:W-:Y:S01]  /*0950*/  STS.128 [UR38+0xa010], RZ ;  /* 0x00a010ffff007988 */ /* 0x000fe20008000c26 */
[----:B------:R-:W-:Y:S02]  /*0960*/  IMAD.MOV.U32 R4, RZ, RZ, 0x68 ;  /* 0x00000068ff047424 */ /* 0x000fe400078e00ff */
[----:B------:R-:W-:Y:S01]  /*0970*/  IMAD.MOV.U32 R5, RZ, RZ, 0x69 ;  /* 0x00000069ff057424 */ /* 0x000fe200078e00ff */
[----:B------:R0:W-:Y:S01]  /*0980*/  STS.128 [UR38+0x91b0], R8 ;  /* 0x0091b008ff007988 */ /* 0x0001e20008000c26 */
[----:B------:R-:W-:-:S02]  /*0990*/  IMAD.MOV.U32 R7, RZ, RZ, 0x6b ;  /* 0x0000006bff077424 */ /* 0x000fc400078e00ff */
[----:B---3--:R-:W-:Y:S02]  /*09a0*/  HFMA2 R13, -RZ, RZ, 0, 7.212162017822265625e-06 ;  /* 0x00000079ff0d7431 */ /* 0x008fe400000001ff */
[----:B------:R-:W-:Y:S01]  /*09b0*/  IMAD.MOV.U32 R12, RZ, RZ, 0x78 ;  /* 0x00000078ff0c7424 */ /* 0x000fe200078e00ff */
[----:B------:R-:W-:Y:S01]  /*09c0*/  STS.128 [UR38+0xa020], RZ ;  /* 0x00a020ffff007988 */ /* 0x000fe20008000c26 */
[----:B------:R-:W-:Y:S02]  /*09d0*/  IMAD.MOV.U32 R14, RZ, RZ, 0x7a ;  /* 0x0000007aff0e7424 */ /* 0x000fe400078e00ff */
[----:B-1----:R-:W-:Y:S02]  /*09e0*/  HFMA2 R17, -RZ, RZ, 0, 7.927417755126953125e-06 ;  /* 0x00000085ff117431 */ /* 0x002fe400000001ff */
        /* <DEDUP_REMOVED lines=10> */
[----:B------:R-:W-:Y:S01]  /*0a90*/  IMAD.MOV.U32 R11, RZ, RZ, 0x83 ;  /* 0x00000083ff0b7424 */ /* 0x000fe200078e00ff */
[----:B------:R-:W-:Y:S01]  /*0aa0*/  STS.128 [UR38+0xa030], RZ ;  /* 0x00a030ffff007988 */ /* 0x000fe20008000c26 */
[----:B------:R-:W-:-:S02]  /*0ab0*/  IMAD.MOV.U32 R26, RZ, RZ, 0x72 ;  /* 0x00000072ff1a7424 */ /* 0x000fc400078e00ff */
[----:B-1----:R-:W-:Y:S01]  /*0ac0*/  HFMA2 R7, -RZ, RZ, 0, 7.569789886474609375e-06 ;  /* 0x0000007fff077431 */ /* 0x002fe200000001ff */
[----:B------:R-:W-:Y:S01]  /*0ad0*/  MOV R4, 0x7c ;  /* 0x0000007c00047802 */ /* 0x000fe20000000f00 */
[----:B------:R1:W-:Y:S01]  /*0ae0*/  STS.128 [UR38+0x9200], R8 ;  /* 0x00920008ff007988 */ /* 0x0003e20008000c26 */
[----:B------:R-:W-:Y:S01]  /*0af0*/  IMAD.MOV.U32 R5, RZ, RZ, 0x7d ;  /* 0x0000007dff057424 */ /* 0x000fe200078e00ff */
[----:B---3--:R-:W-:Y:S01]  /*0b00*/  MOV R14, 0x8e ;  /* 0x0000008e000e7802 */ /* 0x008fe20000000f00 */
[----:B------:R-:W-:Y:S01]  /*0b10*/  IMAD.MOV.U32 R6, RZ, RZ, 0x7e ;  /* 0x0000007eff067424 */ /* 0x000fe200078e00ff */
[----:B------:R3:W-:Y:S01]  /*0b20*/  STS.128 [UR38+0x91c0], R24 ;  /* 0x0091c018ff007988 */ /* 0x0007e20008000c26 */
[----:B------:R-:W-:Y:S02]  /*0b30*/  IMAD.MOV.U32 R12, RZ, RZ, 0x8c ;  /* 0x0000008cff0c7424 */ /* 0x000fe400078e00ff */
[----:B0-----:R-:W-:Y:S02]  /*0b40*/  HFMA2 R23, -RZ, RZ, 0, 8.285045623779296875e-06 ;  /* 0x0000008bff177431 */ /* 0x001fe400000001ff */
[----:B------:R-:W-:Y:S01]  /*0b50*/  IMAD.MOV.U32 R13, RZ, RZ, 0x8d ;  /* 0x0000008dff0d7424 */ /* 0x000fe200078e00ff */
[----:B------:R0:W-:Y:S01]  /*0b60*/  STS.128 [UR38+0x91f0], R4 ;  /* 0x0091f004ff007988 */ /* 0x0001e20008000c26 */
[----:B------:R-:W-:Y:S01]  /*0b70*/  IMAD.MOV.U32 R15, RZ, RZ, 0x8f ;  /* 0x0000008fff0f7424 */ /* 0x000fe200078e00ff */
[----:B------:R-:W-:Y:S01]  /*0b80*/  MOV R20, 0x88 ;  /* 0x0000008800147802 */ /* 0x000fe20000000f00 */
[----:B------:R-:W-:Y:S01]  /*0b90*/  IMAD.MOV.U32 R28, RZ, RZ, 0x74 ;  /* 0x00000074ff1c7424 */ /* 0x000fe200078e00ff */
[----:B------:R-:W-:Y:S01]  /*0ba0*/  STS.128 [UR38+0xa040], RZ ;  /* 0x00a040ffff007988 */ /* 0x000fe20008000c26 */
[----:B------:R-:W-:-:S02]  /*0bb0*/  IMAD.MOV.U32 R29, RZ, RZ, 0x75 ;  /* 0x00000075ff1d7424 */ /* 0x000fc400078e00ff */
[----:B-1----:R-:W-:Y:S01]  /*0bc0*/  HFMA2 R11, -RZ, RZ, 0, 9.000301361083984375e-06 ;  /* 0x00000097ff0b7431 */ /* 0x002fe200000001ff */
[----:B------:R-:W-:Y:S01]  /*0bd0*/  MOV R8, 0x94 ;  /* 0x0000009400087802 */ /* 0x000fe20000000f00 */
[----:B------:R-:W-:Y:S01]  /*0be0*/  IMAD.MOV.U32 R9, RZ, RZ, 0x95 ;  /* 0x00000095ff097424 */ /* 0x000fe200078e00ff */
[----:B------:R1:W-:Y:S01]  /*0bf0*/  STS.128 [UR38+0x9230], R12 ;  /* 0x0092300cff007988 */ /* 0x0003e20008000c26 */
[----:B------:R-:W-:Y:S01]  /*0c00*/  IMAD.MOV.U32 R10, RZ, RZ, 0x96 ;  /* 0x00000096ff0a7424 */ /* 0x000fe200078e00ff */
[----:B---3--:R-:W-:Y:S01]  /*0c10*/  MOV R26, 0x9a ;  /* 0x0000009a001a7802 */ /* 0x008fe20000000f00 */
[----:B------:R-:W-:Y:S01]  /*0c20*/  IMAD.MOV.U32 R31, RZ, RZ, 0x77 ;  /* 0x00000077ff1f7424 */ /* 0x000fe200078e00ff */
[----:B------:R-:W-:Y:S01]  /*0c30*/  STS.128 [UR38+0xa050], RZ ;  /* 0x00a050ffff007988 */ /* 0x000fe20008000c26 */
[----:B0-----:R-:W-:Y:S02]  /*0c40*/  HFMA2 R5, -RZ, RZ, 0, 8.642673492431640625e-06 ;  /* 0x00000091ff057431 */ /* 0x001fe400000001ff */
[----:B------:R-:W-:Y:S01]  /*0c50*/  IMAD.MOV.U32 R4, RZ, RZ, 0x90 ;  /* 0x00000090ff047424 */ /* 0x000fe200078e00ff */
[----:B------:R0:W-:Y:S01]  /*0c60*/  STS.128 [UR38+0x9250], R8 ;  /* 0x00925008ff007988 */ /* 0x0001e20008000c26 */
[----:B------:R-:W-:-:S02]  /*0c70*/  IMAD.MOV.U32 R6, RZ, RZ, 0x92 ;  /* 0x00000092ff067424 */ /* 0x000fc400078e00ff */
[----:B------:R-:W-:Y:S01]  /*0c80*/  IMAD.MOV.U32 R7, RZ, RZ, 0x93 ;  /* 0x00000093ff077424 */ /* 0x000fe200078e00ff */
[----:B------:R3:W-:Y:S01]  /*0c90*/  STS.128 [UR38+0x91d0], R28 ;  /* 0x0091d01cff007988 */ /* 0x0007e20008000c26 */
[----:B------:R-:W-:Y:S02]  /*0ca0*/  IMAD.MOV.U32 R16, RZ, RZ, 0x84 ;  /* 0x00000084ff107424 */ /* 0x000fe400078e00ff */
[----:B-1----:R-:W-:Y:S01]  /*0cb0*/  HFMA2 R15, -RZ, RZ, 0, 9.715557098388671875e-06 ;  /* 0x000000a3ff0f7431 */ /* 0x002fe200000001ff */
[----:B------:R-:W-:Y:S01]  /*0cc0*/  MOV R12, 0xa0 ;  /* 0x000000a0000c7802 */ /* 0x000fe20000000f00 */
[----:B------:R-:W-:Y:S01]  /*0cd0*/  IMAD.MOV.U32 R13, RZ, RZ, 0xa1 ;  /* 0x000000a1ff0d7424 */ /* 0x000fe200078e00ff */
[----:B------:R1:W-:Y:S01]  /*0ce0*/  STS.128 [UR38+0x9240], R4 ;  /* 0x00924004ff007988 */ /* 0x0003e20008000c26 */
[----:B------:R-:W-:Y:S02]  /*0cf0*/  IMAD.MOV.U32 R14, RZ, RZ, 0xa2 ;  /* 0x000000a2ff0e7424 */ /* 0x000fe400078e00ff */
[----:B------:R-:W-:Y:S01]  /*0d00*/  IMAD.MOV.U32 R18, RZ, RZ, 0x86 ;  /* 0x00000086ff127424 */ /* 0x000fe200078e00ff */
[----:B------:R-:W-:Y:S01]  /*0d10*/  STS.128 [UR38+0xa060], RZ ;  /* 0x00a060ffff007988 */ /* 0x000fe20008000c26 */
[----:B0-----:R-:W-:-:S02]  /*0d20*/  HFMA2 R9, -RZ, RZ, 0, 1.0073184967041015625e-05 ;  /* 0x000000a9ff097431 */ /* 0x001fc400000001ff */
[----:B------:R-:W-:Y:S02]  /*0d30*/  IMAD.MOV.U32 R8, RZ, RZ, 0xa8 ;  /* 0x000000a8ff087424 */ /* 0x000fe400078e00ff */
[----:B------:R-:W-:Y:S01]  /*0d40*/  IMAD.MOV.U32 R10, RZ, RZ, 0xaa ;  /* 0x000000aaff0a7424 */ /* 0x000fe200078e00ff */
[----:B------:R0:W-:Y:S01]  /*0d50*/  STS.128 [UR38+0x9280], R12 ;  /* 0x0092800cff007988 */ /* 0x0001e20008000c26 */
[----:B------:R-:W-:Y:S02]  /*0d60*/  IMAD.MOV.U32 R11, RZ, RZ, 0xab ;  /* 0x000000abff0b7424 */ /* 0x000fe400078e00ff */
[----:B---3--:R-:W-:Y:S02]  /*0d70*/  HFMA2 R29, -RZ, RZ, 0, 9.357929229736328125e-06 ;  /* 0x0000009dff1d7431 */ /* 0x008fe400000001ff */
[----:B------:R-:W-:Y:S01]  /*0d80*/  IMAD.MOV.U32 R19, RZ, RZ, 0x87 ;  /* 0x00000087ff137424 */ /* 0x000fe200078e00ff */
[----:B------:R-:W-:Y:S01]  /*0d90*/  STS.128 [UR38+0xa070], RZ ;  /* 0x00a070ffff007988 */ /* 0x000fe20008000c26 */
[----:B-1----:R-:W-:Y:S01]  /*0da0*/  IMAD.MOV.U32 R4, RZ, RZ, 0xa4 ;  /* 0x000000a4ff047424 */ /* 0x002fe200078e00ff */
[----:B------:R-:W-:Y:S01]  /*0db0*/  MOV R6, 0xa6 ;  /* 0x000000a600067802 */ /* 0x000fe20000000f00 */
[----:B------:R-:W-:Y:S01]  /*0dc0*/  IMAD.MOV.U32 R5, RZ, RZ, 0xa5 ;  /* 0x000000a5ff057424 */ /* 0x000fe200078e00ff */
[----:B------:R1:W-:Y:S01]  /*0dd0*/  STS.128 [UR38+0x92a0], R8 ;  /* 0x0092a008ff007988 */ /* 0x0003e20008000c26 */
[----:B------:R-:W-:-:S02]  /*0de0*/  IMAD.MOV.U32 R7, RZ, RZ, 0xa7 ;  /* 0x000000a7ff077424 */ /* 0x000fc400078e00ff */
[----:B------:R-:W-:Y:S01]  /*0df0*/  IMAD.MOV.U32 R24, RZ, RZ, 0x98 ;  /* 0x00000098ff187424 */ /* 0x000fe200078e00ff */
[----:B------:R3:W-:Y:S01]  /*0e00*/  STS.128 [UR38+0x9210], R16 ;  /* 0x00921010ff007988 */ /* 0x0007e20008000c26 */
[----:B------:R-:W-:Y:S02]  /*0e10*/  IMAD.MOV.U32 R25, RZ, RZ, 0x99 ;  /* 0x00000099ff197424 */ /* 0x000fe400078e00ff */
[----:B0-----:R-:W-:Y:S02]  /*0e20*/  HFMA2 R13, -RZ, RZ, 0, 1.0788440704345703125e-05 ;  /* 0x000000b5ff0d7431 */ /* 0x001fe400000001ff */
[----:B------:R-:W-:Y:S01]  /*0e30*/  IMAD.MOV.U32 R12, RZ, RZ, 0xb4 ;  /* 0x000000b4ff0c7424 */ /* 0x000fe200078e00ff */
[----:B------:R0:W-:Y:S01]  /*0e40*/  STS.128 [UR38+0x9290], R4 ;  /* 0x00929004ff007988 */ /* 0x0001e20008000c26 */
[----:B------:R-:W-:Y:S02]  /*0e50*/  IMAD.MOV.U32 R14, RZ, RZ, 0xb6 ;  /* 0x000000b6ff0e7424 */ /* 0x000fe400078e00ff */
[----:B------:R-:W-:Y:S01]  /*0e60*/  IMAD.MOV.U32 R15, RZ, RZ, 0xb7 ;  /* 0x000000b7ff0f7424 */ /* 0x000fe200078e00ff */
[----:B------:R-:W-:Y:S01]  /*0e70*/  STS.128 [UR38+0xa080], RZ ;  /* 0x00a080ffff007988 */ /* 0x000fe20008000c26 */
[----:B------:R-:W-:Y:S01]  /*0e80*/  IMAD.MOV.U32 R27, RZ, RZ, 0x9b ;  /* 0x0000009bff1b7424 */ /* 0x000fe200078e00ff */
[----:B-1----:R-:W-:Y:S01]  /*0e90*/  MOV R10, 0xbe ;  /* 0x000000be000a7802 */ /* 0x002fe20000000f00 */
[----:B------:R-:W-:Y:S01]  /*0ea0*/  IMAD.MOV.U32 R8, RZ, RZ, 0xbc ;  /* 0x000000bcff087424 */ /* 0x000fe200078e00ff */
[----:B------:R1:W-:Y:S01]  /*0eb0*/  STS.128 [UR38+0x92d0], R12 ;  /* 0x0092d00cff007988 */ /* 0x0003e20008000c26 */
[----:B------:R-:W-:-:S02]  /*0ec0*/  IMAD.MOV.U32 R9, RZ, RZ, 0xbd ;  /* 0x000000bdff097424 */ /* 0x000fc400078e00ff */
[----:B---3--:R-:W-:Y:S02]  /*0ed0*/  HFMA2 R19, -RZ, RZ, 0, 1.0430812835693359375e-05 ;  /* 0x000000afff137431 */ /* 0x008fe400000001ff */
[----:B------:R-:W-:Y:S01]  /*0ee0*/  IMAD.MOV.U32 R11, RZ, RZ, 0xbf ;  /* 0x000000bfff0b7424 */ /* 0x000fe200078e00ff */
[----:B------:R3:W-:Y:S01]  /*0ef0*/  STS.128 [UR38+0x9260], R24 ;  /* 0x00926018ff007988 */ /* 0x0007e20008000c26 */
[----:B------:R-:W-:Y:S02]  /*0f00*/  IMAD.MOV.U32 R21, RZ, RZ, 0x89 ;  /* 0x00000089ff157424 */ /* 0x000fe400078e00ff */
[----:B0-----:R-:W-:Y:S01]  /*0f10*/  HFMA2 R7, -RZ, RZ, 0, 1.1146068572998046875e-05 ;  /* 0x000000bbff077431 */ /* 0x001fe200000001ff */
[----:B------:R-:W-:Y:S01]  /*0f20*/  MOV R4, 0xb8 ;  /* 0x000000b800047802 */ /* 0x000fe20000000f00 */
[----:B------:R0:W-:Y:S01]  /*0f30*/  STS.128 [UR38+0x92f0], R8 ;  /* 0x0092f008ff007988 */ /* 0x0001e20008000c26 */
[----:B------:R-:W-:Y:S01]  /*0f40*/  IMAD.MOV.U32 R5, RZ, RZ, 0xb9 ;  /* 0x000000b9ff057424 */ /* 0x000fe200078e00ff */
[----:B------:R-:W-:Y:S01]  /*0f50*/  MOV R16, 0xac ;  /* 0x000000ac00107802 */ /* 0x000fe20000000f00 */
[----:B------:R-:W-:Y:S01]  /*0f60*/  IMAD.MOV.U32 R6, RZ, RZ, 0xba ;  /* 0x000000baff067424 */ /* 0x000fe200078e00ff */
[----:B------:R-:W-:Y:S01]  /*0f70*/  STS.128 [UR38+0xa090], RZ ;  /* 0x00a090ffff007988 */ /* 0x000fe20008000c26 */
[----:B------:R-:W-:Y:S01]  /*0f80*/  IMAD.MOV.U32 R22, RZ, RZ, 0x8a ;  /* 0x0000008aff167424 */ /* 0x000fe200078e00ff */
[----:B-1----:R-:W-:Y:S01]  /*0f90*/  MOV R14, 0xca ;  /* 0x000000ca000e7802 */ /* 0x002fe20000000f00 */
[----:B------:R-:W-:Y:S01]  /*0fa0*/  IMAD.MOV.U32 R12, RZ, RZ, 0xc8 ;  /* 0x000000c8ff0c7424 */ /* 0x000fe200078e00ff */
[----:B------:R1:W-:Y:S01]  /*0fb0*/  STS.128 [UR38+0x92e0], R4 ;  /* 0x0092e004ff007988 */ /* 0x0003e20008000c26 */
[----:B------:R-:W-:-:S02]  /*0fc0*/  IMAD.MOV.U32 R13, RZ, RZ, 0xc9 ;  /* 0x000000c9ff0d7424 */ /* 0x000fc400078e00ff */
[----:B---3--:R-:W-:Y:S02]  /*0fd0*/  HFMA2 R25, -RZ, RZ, 0, 1.1503696441650390625e-05 ;  /* 0x000000c1ff197431 */ /* 0x008fe400000001ff */
[----:B------:R-:W-:Y:S01]  /*0fe0*/  IMAD.MOV.U32 R15, RZ, RZ, 0xcb ;  /* 0x000000cbff0f7424 */ /* 0x000fe200078e00ff */
[----:B------:R3:W-:Y:S01]  /*0ff0*/  STS.128 [UR38+0x9220], R20 ;  /* 0x00922014ff007988 */ /* 0x0007e20008000c26 */
[----:B------:R-:W-:Y:S02]  /*1000*/  IMAD.MOV.U32 R28, RZ, RZ, 0x9c ;  /* 0x0000009cff1c7424 */ /* 0x000fe400078e00ff */
[----:B0-----:R-:W-:Y:S01]  /*1010*/  HFMA2 R11, -RZ, RZ, 0, 1.2576580047607421875e-05 ;  /* 0x000000d3ff0b7431 */ /* 0x001fe200000001ff */
[----:B------:R-:W-:Y:S01]  /*1020*/  MOV R8, 0xd0 ;  /* 0x000000d000087802 */ /* 0x000fe20000000f00 */
[----:B------:R-:W-:Y:S01]  /*1030*/  IMAD.MOV.U32 R9, RZ, RZ, 0xd1 ;  /* 0x000000d1ff097424 */ /* 0x000fe200078e00ff */
[----:B------:R0:W-:Y:S01]  /*1040*/  STS.128 [UR38+0x9320], R12 ;  /* 0x0093200cff007988 */ /* 0x0001e20008000c26 */
[----:B------:R-:W-:-:S02]  /*1050*/  IMAD.MOV.U32 R10, RZ, RZ, 0xd2 ;  /* 0x000000d2ff0a7424 */ /* 0x000fc400078e00ff */
[----:B------:R-:W-:Y:S01]  /*1060*/  IMAD.MOV.U32 R30, RZ, RZ, 0x9e ;  /* 0x0000009eff1e7424 */ /* 0x000fe200078e00ff */
[----:B------:R-:W-:Y:S01]  /*1070*/  STS.128 [UR38+0xa0a0], RZ ;  /* 0x00a0a0ffff007988 */ /* 0x000fe20008000c26 */
[----:B-1----:R-:W-:Y:S02]  /*1080*/  HFMA2 R5, -RZ, RZ, 0, 1.2218952178955078125e-05 ;  /* 0x000000cdff057431 */ /* 0x002fe400000001ff */
[----:B------:R-:W-:Y:S01]  /*1090*/  IMAD.MOV.U32 R31, RZ, RZ, 0x9f ;  /* 0x0000009fff1f7424 */ /* 0x000fe200078e00ff */
[----:B------:R1:W-:Y:S01]  /*10a0*/  STS.128 [UR38+0x9340], R8 ;  /* 0x00934008ff007988 */ /* 0x0003e20008000c26 */
[----:B------:R-:W-:Y:S01]  /*10b0*/  IMAD.MOV.U32 R4, RZ, RZ, 0xcc ;  /* 0x000000ccff047424 */ /* 0x000fe200078e00ff */
[----:B---3--:R-:W-:Y:S01]  /*10c0*/  MOV R22, 0xb2 ;  /* 0x000000b200167802 */ /* 0x008fe20000000f00 */
[----:B------:R-:W-:Y:S01]  /*10d0*/  IMAD.MOV.U32 R6, RZ, RZ, 0xce ;  /* 0x000000ceff067424 */ /* 0x000fe200078e00ff */
[----:B------:R3:W-:Y:S01]  /*10e0*/  STS.128 [UR38+0x9270], R28 ;  /* 0x0092701cff007988 */ /* 0x0007e20008000c26 */
[----:B------:R-:W-:-:S02]  /*10f0*/  IMAD.MOV.U32 R7, RZ, RZ, 0xcf ;  /* 0x000000cfff077424 */ /* 0x000fc400078e00ff */
[----:B0-----:R-:W-:Y:S02]  /*1100*/  HFMA2 R15, -RZ, RZ, 0, 1.3291835784912109375e-05 ;  /* 0x000000dfff0f7431 */ /* 0x001fe400000001ff */
[----:B------:R-:W-:Y:S01]  /*1110*/  IMAD.MOV.U32 R17, RZ, RZ, 0xad ;  /* 0x000000adff117424 */ /* 0x000fe200078e00ff */
[----:B------:R-:W-:Y:S01]  /*1120*/  MOV R12, 0xdc ;  /* 0x000000dc000c7802 */ /* 0x000fe20000000f00 */
[----:B------:R-:W-:Y:S01]  /*1130*/  IMAD.MOV.U32 R18, RZ, RZ, 0xae ;  /* 0x000000aeff127424 */ /* 0x000fe200078e00ff */
[----:B------:R0:W-:Y:S01]  /*1140*/  STS.128 [UR38+0x9330], R4 ;  /* 0x00933004ff007988 */ /* 0x0001e20008000c26 */
[----:B------:R-:W-:Y:S02]  /*1150*/  IMAD.MOV.U32 R13, RZ, RZ, 0xdd ;  /* 0x000000ddff0d7424 */ /* 0x000fe400078e00ff */
[----:B------:R-:W-:Y:S02]  /*1160*/  IMAD.MOV.U32 R14, RZ, RZ, 0xde ;  /* 0x000000deff0e7424 */ /* 0x000fe400078e00ff */
[----:B-1----:R-:W-:-:S02]  /*1170*/  HFMA2 R9, -RZ, RZ, 0, 1.3649463653564453125e-05 ;  /* 0x000000e5ff097431 */ /* 0x002fc400000001ff */
[----:B------:R-:W-:Y:S01]  /*1180*/  IMAD.MOV.U32 R8, RZ, RZ, 0xe4 ;  /* 0x000000e4ff087424 */ /* 0x000fe200078e00ff */
[----:B------:R1:W-:Y:S01]  /*1190*/  STS.128 [UR38+0x92b0], R16 ;  /* 0x0092b010ff007988 */ /* 0x0003e20008000c26 */
[----:B------:R-:W-:Y:S02]  /*11a0*/  IMAD.MOV.U32 R10, RZ, RZ, 0xe6 ;  /* 0x000000e6ff0a7424 */ /* 0x000fe400078e00ff */
[----:B---3--:R-:W-:Y:S02]  /*11b0*/  HFMA2 R31, -RZ, RZ, 0, 1.1861324310302734375e-05 ;  /* 0x000000c7ff1f7431 */ /* 0x008fe400000001ff */
[----:B------:R-:W-:Y:S01]  /*11c0*/  IMAD.MOV.U32 R11, RZ, RZ, 0xe7 ;  /* 0x000000e7ff0b7424 */ /* 0x000fe200078e00ff */
[----:B------:R-:W-:Y:S01]  /*11d0*/  MOV R28, 0xc4 ;  /* 0x000000c4001c7802 */ /* 0x000fe20000000f00 */
[----:B------:R-:W-:Y:S01]  /*11e0*/  IMAD.MOV.U32 R20, RZ, RZ, 0xb0 ;  /* 0x000000b0ff147424 */ /* 0x000fe200078e00ff */
[----:B------:R3:W-:Y:S01]  /*11f0*/  STS.128 [UR38+0x9370], R12 ;  /* 0x0093700cff007988 */ /* 0x0007e20008000c26 */
[----:B------:R-:W-:Y:S01]  /*1200*/  IMAD.MOV.U32 R21, RZ, RZ, 0xb1 ;  /* 0x000000b1ff157424 */ /* 0x000fe200078e00ff */
[----:B0-----:R-:W-:Y:S01]  /*1210*/  MOV R6, 0xe2 ;  /* 0x000000e200067802 */ /* 0x001fe20000000f00 */
[----:B------:R-:W-:Y:S01]  /*1220*/  IMAD.MOV.U32 R23, RZ, RZ, 0xb3 ;  /* 0x000000b3ff177424 */ /* 0x000fe200078e00ff */
[----:B------:R0:W-:Y:S01]  /*1230*/  STS.128 [UR38+0x9390], R8 ;  /* 0x00939008ff007988 */ /* 0x0001e20008000c26 */
[----:B------:R-:W-:-:S02]  /*1240*/  IMAD.MOV.U32 R24, RZ, RZ, 0xc0 ;  /* 0x000000c0ff187424 */ /* 0x000fc400078e00ff */
[----:B------:R-:W-:Y:S01]  /*1250*/  IMAD.MOV.U32 R26, RZ, RZ, 0xc2 ;  /* 0x000000c2ff1a7424 */ /* 0x000fe200078e00ff */
[----:B-1----:R-:W-:Y:S01]  /*1260*/  MOV R18, 0xd6 ;  /* 0x000000d600127802 */ /* 0x002fe20000000f00 */
[----:B------:R-:W-:Y:S01]  /*1270*/  IMAD.MOV.U32 R27, RZ, RZ, 0xc3 ;  /* 0x000000c3ff1b7424 */ /* 0x000fe200078e00ff */
[----:B------:R1:W-:Y:S01]  /*1280*/  STS.128 [UR38+0x92c0], R20 ;  /* 0x0092c014ff007988 */ /* 0x0003e20008000c26 */
[----:B------:R-:W-:Y:S02]  /*1290*/  IMAD.MOV.U32 R4, RZ, RZ, 0xe0 ;  /* 0x000000e0ff047424 */ /* 0x000fe400078e00ff */
[----:B------:R-:W-:Y:S02]  /*12a0*/  IMAD.MOV.U32 R5, RZ, RZ, 0xe1 ;  /* 0x000000e1ff057424 */ /* 0x000fe400078e00ff */
[----:B---3--:R-:W-:Y:S02]  /*12b0*/  HFMA2 R13, -RZ, RZ, 0, 1.4364719390869140625e-05 ;  /* 0x000000f1ff0d7431 */ /* 0x008fe400000001ff */
[----:B------:R-:W-:Y:S01]  /*12c0*/  IMAD.MOV.U32 R7, RZ, RZ, 0xe3 ;  /* 0x000000e3ff077424 */ /* 0x000fe200078e00ff */
[----:B------:R3:W-:Y:S01]  /*12d0*/  STS.128 [UR38+0x9300], R24 ;  /* 0x00930018ff007988 */ /* 0x0007e20008000c26 */
[----:B------:R-:W-:Y:S01]  /*12e0*/  IMAD.MOV.U32 R29, RZ, RZ, 0xc5 ;  /* 0x000000c5ff1d7424 */ /* 0x000fe200078e00ff */
[----:B0-----:R-:W0:Y:S01]  /*12f0*/  LDC.64 R8, c[0x4][0x10] ;  /* 0x01000400ff087b82 */ /* 0x001e220000000a00 */
[----:B------:R-:W-:Y:S01]  /*1300*/  IMAD.MOV.U32 R30, RZ, RZ, 0xc6 ;  /* 0x000000c6ff1e7424 */ /* 0x000fe200078e00ff */
[----:B------:R4:W-:Y:S01]  /*1310*/  STS.128 [UR38+0x9380], R4 ;  /* 0x00938004ff007988 */ /* 0x0009e20008000c26 */
[----:B------:R-:W-:-:S02]  /*1320*/  IMAD.MOV.U32 R16, RZ, RZ, 0xd4 ;  /* 0x000000d4ff107424 */ /* 0x000fc400078e00ff */
[----:B------:R-:W-:Y:S02]  /*1330*/  IMAD.MOV.U32 R17, RZ, RZ, 0xd5 ;  /* 0x000000d5ff117424 */ /* 0x000fe400078e00ff */
[----:B-1----:R-:W-:Y:S02]  /*1340*/  HFMA2 R21, -RZ, RZ, 0, 1.2934207916259765625e-05 ;  /* 0x000000d9ff157431 */ /* 0x002fe400000001ff */
[----:B------:R-:W-:Y:S01]  /*1350*/  IMAD.MOV.U32 R19, RZ, RZ, 0xd7 ;  /* 0x000000d7ff137424 */ /* 0x000fe200078e00ff */
[----:B------:R-:W1:Y:S01]  /*1360*/  LDC.64 R10, c[0x4][0x30] ;  /* 0x01000c00ff0a7b82 */ /* 0x000e620000000a00 */
[----:B------:R-:W-:Y:S01]  /*1370*/  IMAD.MOV.U32 R12, RZ, RZ, 0xf0 ;  /* 0x000000f0ff0c7424 */ /* 0x000fe200078e00ff */
[----:B------:R5:W-:Y:S01]  /*1380*/  STS.128 [UR38+0x9310], R28 ;  /* 0x0093101cff007988 */ /* 0x000be20008000c26 */
[----:B------:R-:W-:Y:S02]  /*1390*/  IMAD.MOV.U32 R14, RZ, RZ, 0xf2 ;  /* 0x000000f2ff0e7424 */ /* 0x000fe400078e00ff */
[----:B---3--:R-:W-:-:S02]  /*13a0*/  HFMA2 R27, -RZ, RZ, 0, 1.4007091522216796875e-05 ;  /* 0x000000ebff1b7431 */ /* 0x008fc400000001ff */
[----:B------:R-:W-:Y:S01]  /*13b0*/  IMAD.MOV.U32 R15, RZ, RZ, 0xf3 ;  /* 0x000000f3ff0f7424 */ /* 0x000fe200078e00ff */
[----:B------:R-:W-:Y:S01]  /*13c0*/  MOV R24, 0xe8 ;  /* 0x000000e800187802 */ /* 0x000fe20000000f00 */
[----:B------:R-:W-:Y:S02]  /*13d0*/  IMAD.MOV.U32 R20, RZ, RZ, 0xd8 ;  /* 0x000000d8ff147424 */ /* 0x000fe400078e00ff */
[----:B----4-:R-:W-:Y:S02]  /*13e0*/  HFMA2 R7, -RZ, RZ, 0, 1.4722347259521484375e-05 ;  /* 0x000000f7ff077431 */ /* 0x010fe400000001ff */
[----:B------:R-:W-:Y:S01]  /*13f0*/  IMAD.MOV.U32 R22, RZ, RZ, 0xda ;  /* 0x000000daff167424 */ /* 0x000fe200078e00ff */
[----:B------:R-:W-:Y:S01]  /*1400*/  MOV R4, 0xf4 ;  /* 0x000000f400047802 */ /* 0x000fe20000000f00 */
[----:B------:R-:W-:Y:S01]  /*1410*/  IMAD.MOV.U32 R23, RZ, RZ, 0xdb ;  /* 0x000000dbff177424 */ /* 0x000fe200078e00ff */
[----:B------:R3:W-:Y:S01]  /*1420*/  STS.128 [UR38+0x9350], R16 ;  /* 0x00935010ff007988 */ /* 0x0007e20008000c26 */
[----:B------:R-:W-:-:S02]  /*1430*/  IMAD.MOV.U32 R25, RZ, RZ, 0xe9 ;  /* 0x000000e9ff197424 */ /* 0x000fc400078e00ff */
[----:B------:R-:W-:Y:S01]  /*1440*/  IMAD.MOV.U32 R26, RZ, RZ, 0xea ;  /* 0x000000eaff1a7424 */ /* 0x000fe200078e00ff */
[----:B-----5:R-:W-:Y:S01]  /*1450*/  MOV R30, 0xee ;  /* 0x000000ee001e7802 */ /* 0x020fe20000000f00 */
[----:B------:R-:W-:Y:S01]  /*1460*/  IMAD.MOV.U32 R28, RZ, RZ, 0xec ;  /* 0x000000ecff1c7424 */ /* 0x000fe200078e00ff */
[----:B------:R4:W-:Y:S01]  /*1470*/  STS.128 [UR38+0x93c0], R12 ;  /* 0x0093c00cff007988 */ /* 0x0009e20008000c26 */
[----:B------:R-:W-:Y:S02]  /*1480*/  IMAD.MOV.U32 R29, RZ, RZ, 0xed ;  /* 0x000000edff1d7424 */ /* 0x000fe400078e00ff */
[----:B------:R-:W-:Y:S01]  /*1490*/  IMAD.MOV.U32 R31, RZ, RZ, 0xef ;  /* 0x000000efff1f7424 */ /* 0x000fe200078e00ff */
[----:B------:R5:W-:Y:S01]  /*14a0*/  STS.128 [UR38+0x9360], R20 ;  /* 0x00936014ff007988 */ /* 0x000be20008000c26 */
[----:B------:R-:W-:Y:S02]  /*14b0*/  IMAD.MOV.U32 R5, RZ, RZ, 0xf5 ;  /* 0x000000f5ff057424 */ /* 0x000fe400078e00ff */
[----:B------:R-:W-:Y:S01]  /*14c0*/  IMAD.MOV.U32 R6, RZ, RZ, 0xf6 ;  /* 0x000000f6ff067424 */ /* 0x000fe200078e00ff */
[----:B---3--:R-:W-:Y:S01]  /*14d0*/  MOV R18, 0xfa ;  /* 0x000000fa00127802 */ /* 0x008fe20000000f00 */
[----:B------:R-:W-:Y:S01]  /*14e0*/  IMAD.MOV.U32 R16, RZ, RZ, 0xf8 ;  /* 0x000000f8ff107424 */ /* 0x000fe200078e00ff */
[----:B------:R3:W-:Y:S01]  /*14f0*/  STS.128 [UR38+0x93a0], R24 ;  /* 0x0093a018ff007988 */ /* 0x0007e20008000c26 */
[----:B------:R-:W-:-:S02]  /*1500*/  IMAD.MOV.U32 R17, RZ, RZ, 0xf9 ;  /* 0x000000f9ff117424 */ /* 0x000fc400078e00ff */
[----:B------:R-:W-:Y:S01]  /*1510*/  IMAD.MOV.U32 R19, RZ, RZ, 0xfb ;  /* 0x000000fbff137424 */ /* 0x000fe200078e00ff */
[----:B----4-:R-:W-:Y:S01]  /*1520*/  MOV R13, 0x400 ;  /* 0x00000400000d7802 */ /* 0x010fe20000000f00 */
[----:B------:R4:W-:Y:S01]  /*1530*/  STS.128 [UR38+0x93b0], R28 ;  /* 0x0093b01cff007988 */ /* 0x0009e20008000c26 */
[----:B------:R-:W-:Y:S02]  /*1540*/  HFMA2 R12, -RZ, RZ, 0, 1.621246337890625e-05 ;  /* 0x00000110ff0c7431 */ /* 0x000fe400000001ff */
[----:B------:R-:W-:Y:S02]  /*1550*/  IMAD.MOV.U32 R14, RZ, RZ, 0x112 ;  /* 0x00000112ff0e7424 */ /* 0x000fe400078e00ff */
[----:B-----5:R-:W-:Y:S01]  /*1560*/  HFMA2 R21, -RZ, RZ, 0, 1.5079975128173828125e-05 ;  /* 0x000000fdff157431 */ /* 0x020fe200000001ff */
[----:B------:R5:W-:Y:S01]  /*1570*/  STS.128 [UR38+0x93d0], R4 ;  /* 0x0093d004ff007988 */ /* 0x000be20008000c26 */
[----:B------:R-:W-:Y:S01]  /*1580*/  IMAD.MOV.U32 R20, RZ, RZ, 0xfc ;  /* 0x000000fcff147424 */ /* 0x000fe200078e00ff */
[----:B------:R-:W-:Y:S01]  /*1590*/  MOV R15, 0x113 ;  /* 0x00000113000f7802 */ /* 0x000fe20000000f00 */
[----:B------:R-:W-:Y:S01]  /*15a0*/  IMAD.MOV.U32 R22, RZ, RZ, 0xfe ;  /* 0x000000feff167424 */ /* 0x000fe200078e00ff */
[----:B------:R1:W-:Y:S01]  /*15b0*/  STS.128 [UR38+0x93e0], R16 ;  /* 0x0093e010ff007988 */ /* 0x0003e20008000c26 */
[----:B---3--:R-:W-:-:S02]  /*15c0*/  HFMA2 R27, -RZ, RZ, 0, 1.5437602996826171875e-05 ;  /* 0x00000103ff1b7431 */ /* 0x008fc400000001ff */
[----:B------:R-:W-:Y:S01]  /*15d0*/  IMAD.MOV.U32 R23, RZ, RZ, 0xff ;  /* 0x000000ffff177424 */ /* 0x000fe200078e00ff */
[----:B------:R-:W-:Y:S01]  /*15e0*/  MOV R24, 0x100 ;  /* 0x0000010000187802 */ /* 0x000fe20000000f00 */
[----:B------:R-:W-:Y:S01]  /*15f0*/  IMAD.MOV.U32 R25, RZ, RZ, 0x101 ;  /* 0x00000101ff197424 */ /* 0x000fe200078e00ff */
[----:B--2---:R2:W-:Y:S01]  /*1600*/  STG.E desc[UR36][R2.64], R13 ;  /* 0x0000000d02007986 */ /* 0x0045e2000c101924 */
[----:B----4-:R-:W-:Y:S02]  /*1610*/  HFMA2 R29, -RZ, RZ, 0, 1.5795230865478515625e-05 ;  /* 0x00000109ff1d7431 */ /* 0x010fe400000001ff */
[----:B------:R-:W-:Y:S02]  /*1620*/  IMAD.MOV.U32 R26, RZ, RZ, 0x102 ;  /* 0x00000102ff1a7424 */ /* 0x000fe400078e00ff */
[----:B------:R-:W-:Y:S02]  /*1630*/  IMAD.MOV.U32 R28, RZ, RZ, 0x108 ;  /* 0x00000108ff1c7424 */ /* 0x000fe400078e00ff */
[----:B-----5:R-:W-:-:S02]  /*1640*/  HFMA2 R6, -RZ, RZ, -0.0 , 0 ;  /* 0x80000000ff067431 */ /* 0x020fc400000001ff */
[----:B------:R-:W-:Y:S01]  /*1650*/  IMAD.MOV.U32 R30, RZ, RZ, 0x10a ;  /* 0x0000010aff1e7424 */ /* 0x000fe200078e00ff */
[----:B0-----:R0:W-:Y:S01]  /*1660*/  STG.E desc[UR36][R8.64], RZ ;  /* 0x000000ff08007986 */ /* 0x0011e2000c101924 */
[----:B------:R-:W-:Y:S01]  /*1670*/  IMAD.MOV.U32 R31, RZ, RZ, 0x10b ;  /* 0x0000010bff1f7424 */ /* 0x000fe200078e00ff */
[----:B-1----:R-:W-:Y:S01]  /*1680*/  MOV R18, 0x106 ;  /* 0x0000010600127802 */ /* 0x002fe20000000f00 */
[----:B------:R-:W-:Y:S01]  /*1690*/  IMAD.MOV.U32 R16, RZ, RZ, 0x104 ;  /* 0x00000104ff107424 */ /* 0x000fe200078e00ff */
[----:B------:R1:W-:Y:S01]  /*16a0*/  STS.128 [UR38+0x93f0], R20 ;  /* 0x0093f014ff007988 */ /* 0x0003e20008000c26 */
[----:B------:R-:W-:Y:S02]  /*16b0*/  IMAD.MOV.U32 R17, RZ, RZ, 0x105 ;  /* 0x00000105ff117424 */ /* 0x000fe400078e00ff */
[----:B------:R-:W-:Y:S01]  /*16c0*/  IMAD.MOV.U32 R19, RZ, RZ, 0x107 ;  /* 0x00000107ff137424 */ /* 0x000fe200078e00ff */
[----:B------:R3:W-:Y:S01]  /*16d0*/  STS.128 [UR38+0x9400], R24 ;  /* 0x00940018ff007988 */ /* 0x0007e20008000c26 */
[----:B------:R-:W-:-:S02]  /*16e0*/  IMAD.MOV.U32 R4, RZ, RZ, -0x80000000 ;  /* 0x80000000ff047424 */ /* 0x000fc400078e00ff */
[----:B------:R-:W-:Y:S01]  /*16f0*/  IMAD.MOV.U32 R5, RZ, RZ, -0x80000000 ;  /* 0x80000000ff057424 */ /* 0x000fe200078e00ff */
[----:B------:R4:W-:Y:S01]  /*1700*/  STS.128 [UR38+0x9410], R16 ;  /* 0x00941010ff007988 */ /* 0x0009e20008000c26 */
[----:B------:R-:W-:Y:S02]  /*1710*/  IMAD.MOV.U32 R7, RZ, RZ, -0x80000000 ;  /* 0x80000000ff077424 */ /* 0x000fe400078e00ff */
[----:B--2---:R-:W-:Y:S01]  /*1720*/  IMAD.MOV.U32 R13, RZ, RZ, 0x111 ;  /* 0x00000111ff0d7424 */ /* 0x004fe200078e00ff */
[----:B------:R-:W-:Y:S01]  /*1730*/  STS.128 [UR38+0x9420], R28 ;  /* 0x0094201cff007988 */ /* 0x000fe20008000c26 */
[----:B0-----:R-:W-:Y:S01]  /*1740*/  IMAD.MOV.U32 R8, RZ, RZ, 0x114 ;  /* 0x00000114ff087424 */ /* 0x001fe200078e00ff */
[----:B-1----:R-:W-:Y:S01]  /*1750*/  MOV R21, 0x10d ;  /* 0x0000010d00157802 */ /* 0x002fe20000000f00 */
[----:B------:R-:W-:Y:S01]  /*1760*/  IMAD.MOV.U32 R9, RZ, RZ, 0x115 ;  /* 0x00000115ff097424 */ /* 0x000fe200078e00ff */
[----:B------:R0:W-:Y:S01]  /*1770*/  STG.E desc[UR36][R10.64], RZ ;  /* 0x000000ff0a007986 */ /* 0x0001e2000c101924 */
[----:B------:R-:W-:-:S02]  /*1780*/  IMAD.MOV.U32 R20, RZ, RZ, 0x10c ;  /* 0x0000010cff147424 */ /* 0x000fc400078e00ff */
[----:B---3--:R-:W-:Y:S02]  /*1790*/  HFMA2 R24, -RZ, RZ, 0, 1.69277191162109375e-05 ;  /* 0x0000011cff187431 */ /* 0x008fe400000001ff */
[----:B------:R-:W-:Y:S01]  /*17a0*/  IMAD.MOV.U32 R22, RZ, RZ, 0x10e ;  /* 0x0000010eff167424 */ /* 0x000fe200078e00ff */
[----:B------:R-:W-:Y:S01]  /*17b0*/  STS.128 [UR38+0xa0b0], RZ ;  /* 0x00a0b0ffff007988 */ /* 0x000fe20008000c26 */
[----:B------:R-:W-:Y:S01]  /*17c0*/  IMAD.MOV.U32 R23, RZ, RZ, 0x10f ;  /* 0x0000010fff177424 */ /* 0x000fe200078e00ff */
[----:B----4-:R-:W-:Y:S01]  /*17d0*/  MOV R17, 0x119 ;  /* 0x0000011900117802 */ /* 0x010fe20000000f00 */
[----:B------:R-:W-:Y:S01]  /*17e0*/  IMAD.MOV.U32 R16, RZ, RZ, 0x118 ;  /* 0x00000118ff107424 */ /* 0x000fe200078e00ff */
[----:B------:R-:W-:Y:S01]  /*17f0*/  STS.128 [UR38+0xa0c0], RZ ;  /* 0x00a0c0ffff007988 */ /* 0x000fe20008000c26 */
[----:B------:R-:W-:Y:S02]  /*1800*/  IMAD.MOV.U32 R18, RZ, RZ, 0x11a ;  /* 0x0000011aff127424 */ /* 0x000fe400078e00ff */
[----:B0-----:R-:W-:-:S02]  /*1810*/  HFMA2 R10, -RZ, RZ, 0, 1.657009124755859375e-05 ;  /* 0x00000116ff0a7431 */ /* 0x001fc400000001ff */
[----:B------:R-:W-:Y:S01]  /*1820*/  IMAD.MOV.U32 R11, RZ, RZ, 0x117 ;  /* 0x00000117ff0b7424 */ /* 0x000fe200078e00ff */
[----:B------:R-:W-:Y:S01]  /*1830*/  STS.128 [UR38+0xa0d0], RZ ;  /* 0x00a0d0ffff007988 */ /* 0x000fe20008000c26 */
[----:B------:R-:W-:Y:S01]  /*1840*/  IMAD.MOV.U32 R19, RZ, RZ, 0x11b ;  /* 0x0000011bff137424 */ /* 0x000fe200078e00ff */
[----:B------:R-:W-:Y:S01]  /*1850*/  MOV R27, 0x11f ;  /* 0x0000011f001b7802 */ /* 0x000fe20000000f00 */
[----:B------:R-:W-:Y:S01]  /*1860*/  IMAD.MOV.U32 R25, RZ, RZ, 0x11d ;  /* 0x0000011dff197424 */ /* 0x000fe200078e00ff */
[----:B------:R-:W-:Y:S01]  /*1870*/  STS.128 [UR38+0xa0e0], RZ ;  /* 0x00a0e0ffff007988 */ /* 0x000fe20008000c26 */
[----:B------:R-:W-:Y:S02]  /*1880*/  IMAD.MOV.U32 R26, RZ, RZ, 0x11e ;  /* 0x0000011eff1a7424 */ /* 0x000fe400078e00ff */
[----:B------:R-:W-:Y:S02]  /*1890*/  HFMA2 R28, -RZ, RZ, 0, 1.7642974853515625e-05 ;  /* 0x00000128ff1c7431 */ /* 0x000fe400000001ff */
[----:B------:R-:W-:Y:S01]  /*18a0*/  IMAD.MOV.U32 R29, RZ, RZ, 0x129 ;  /* 0x00000129ff1d7424 */ /* 0x000fe200078e00ff */
[----:B------:R-:W-:Y:S01]  /*18b0*/  STS.128 [UR38+0xa0f0], RZ ;  /* 0x00a0f0ffff007988 */ /* 0x000fe20008000c26 */
[----:B------:R-:W-:Y:S01]  /*18c0*/  IMAD.MOV.U32 R30, RZ, RZ, 0x12a ;  /* 0x0000012aff1e7424 */ /* 0x000fe200078e00ff */
[----:B------:R-:W-:-:S02]  /*18d0*/  MOV R31, 0x12b ;  /* 0x0000012b001f7802 */ /* 0x000fc40000000f00 */
[----:B------:R-:W-:Y:S04]  /*18e0*/  STS.128 [UR38+0xa100], RZ ;  /* 0x00a100ffff007988 */ /* 0x000fe80008000c26 */
        /* <DEDUP_REMOVED lines=49> */
[----:B------:R-:W-:Y:S04]  /*1c00*/  STS.128 [UR38+0x8000], R4 ;  /* 0x00800004ff007988 */ /* 0x000fe80008000c26 */
        /* <DEDUP_REMOVED lines=66> */
[----:B------:R-:W-:Y:S04]  /*2030*/  STS.128 [UR38+0xa420], RZ ;  /* 0x00a420ffff007988 */ /* 0x000fe80008000c26 */
[----:B------:R0:W-:Y:S04]  /*2040*/  STS.128 [UR38+0x9440], R12 ;  /* 0x0094400cff007988 */ /* 0x0001e80008000c26 */
[----:B------:R1:W-:Y:S04]  /*2050*/  STS.128 [UR38+0x9450], R8 ;  /* 0x00945008ff007988 */ /* 0x0003e80008000c26 */
[----:B------:R2:W-:Y:S04]  /*2060*/  STS.128 [UR38+0x9460], R16 ;  /* 0x00946010ff007988 */ /* 0x0005e80008000c26 */
[----:B------:R3:W-:Y:S01]  /*2070*/  STS.128 [UR38+0x9430], R20 ;  /* 0x00943014ff007988 */ /* 0x0007e20008000c26 */
[----:B0-----:R-:W-:-:S02]  /*2080*/  HFMA2 R14, -RZ, RZ, 0, 1.728534698486328125e-05 ;  /* 0x00000122ff0e7431 */ /* 0x001fc400000001ff */
[----:B------:R-:W-:Y:S01]  /*2090*/  IMAD.MOV.U32 R12, RZ, RZ, 0x120 ;  /* 0x00000120ff0c7424 */ /* 0x000fe200078e00ff */
[----:B------:R0:W-:Y:S01]  /*20a0*/  STS.128 [UR38+0x9470], R24 ;  /* 0x00947018ff007988 */ /* 0x0001e20008000c26 */
[----:B------:R-:W-:Y:S01]  /*20b0*/  IMAD.MOV.U32 R13, RZ, RZ, 0x121 ;  /* 0x00000121ff0d7424 */ /* 0x000fe200078e00ff */
[----:B-1----:R-:W-:Y:S01]  /*20c0*/  MOV R9, 0x131 ;  /* 0x0000013100097802 */ /* 0x002fe20000000f00 */
[----:B------:R-:W-:Y:S01]  /*20d0*/  IMAD.MOV.U32 R15, RZ, RZ, 0x123 ;  /* 0x00000123ff0f7424 */ /* 0x000fe200078e00ff */
[----:B------:R-:W-:Y:S01]  /*20e0*/  STS.128 [UR38+0x94a0], R28 ;  /* 0x0094a01cff007988 */ /* 0x000fe20008000c26 */
[----:B------:R-:W-:Y:S02]  /*20f0*/  IMAD.MOV.U32 R8, RZ, RZ, 0x130 ;  /* 0x00000130ff087424 */ /* 0x000fe400078e00ff */
[----:B--2---:R-:W-:Y:S02]  /*2100*/  HFMA2 R18, -RZ, RZ, 0, 1.871585845947265625e-05 ;  /* 0x0000013aff127431 */ /* 0x004fe400000001ff */
[----:B------:R-:W-:Y:S01]  /*2110*/  IMAD.MOV.U32 R10, RZ, RZ, 0x132 ;  /* 0x00000132ff0a7424 */ /* 0x000fe200078e00ff */
[----:B------:R1:W-:Y:S01]  /*2120*/  STS.128 [UR38+0x9480], R12 ;  /* 0x0094800cff007988 */ /* 0x0003e20008000c26 */
[----:B------:R-:W-:Y:S01]  /*2130*/  IMAD.MOV.U32 R11, RZ, RZ, 0x133 ;  /* 0x00000133ff0b7424 */ /* 0x000fe200078e00ff */
[----:B---3--:R-:W-:Y:S01]  /*2140*/  MOV R21, 0x125 ;  /* 0x0000012500157802 */ /* 0x008fe20000000f00 */
[----:B------:R-:W-:Y:S01]  /*2150*/  IMAD.MOV.U32 R16, RZ, RZ, 0x138 ;  /* 0x00000138ff107424 */ /* 0x000fe200078e00ff */
[----:B------:R-:W-:Y:S01]  /*2160*/  STS.128 [UR38+0x94b0], R32 ;  /* 0x0094b020ff007988 */ /* 0x000fe20008000c26 */
[----:B------:R-:W-:-:S02]  /*2170*/  IMAD.MOV.U32 R17, RZ, RZ, 0x139 ;  /* 0x00000139ff117424 */ /* 0x000fc400078e00ff */
[----:B0-----:R-:W-:Y:S02]  /*2180*/  HFMA2 R24, -RZ, RZ, 0, 1.9073486328125e-05 ;  /* 0x00000140ff187431 */ /* 0x001fe400000001ff */
[----:B------:R-:W-:Y:S01]  /*2190*/  IMAD.MOV.U32 R19, RZ, RZ, 0x13b ;  /* 0x0000013bff137424 */ /* 0x000fe200078e00ff */
[----:B------:R0:W-:Y:S01]  /*21a0*/  STS.128 [UR38+0x94c0], R8 ;  /* 0x0094c008ff007988 */ /* 0x0001e20008000c26 */
[----:B------:R-:W-:Y:S01]  /*21b0*/  IMAD.MOV.U32 R20, RZ, RZ, 0x124 ;  /* 0x00000124ff147424 */ /* 0x000fe200078e00ff */
[----:B------:R-:W-:Y:S01]  /*21c0*/  MOV R27, 0x143 ;  /* 0x00000143001b7802 */ /* 0x000fe20000000f00 */
[----:B------:R-:W-:Y:S01]  /*21d0*/  IMAD.MOV.U32 R22, RZ, RZ, 0x126 ;  /* 0x00000126ff167424 */ /* 0x000fe200078e00ff */
[----:B------:R2:W-:Y:S01]  /*21e0*/  STS.128 [UR38+0x94e0], R16 ;  /* 0x0094e010ff007988 */ /* 0x0005e20008000c26 */
[----:B------:R-:W-:Y:S02]  /*21f0*/  IMAD.MOV.U32 R23, RZ, RZ, 0x127 ;  /* 0x00000127ff177424 */ /* 0x000fe400078e00ff */
[----:B-1----:R-:W-:-:S02]  /*2200*/  HFMA2 R12, -RZ, RZ, 0, 1.83582305908203125e-05 ;  /* 0x00000134ff0c7431 */ /* 0x002fc400000001ff */
[----:B------:R-:W-:Y:S01]  /*2210*/  IMAD.MOV.U32 R13, RZ, RZ, 0x135 ;  /* 0x00000135ff0d7424 */ /* 0x000fe200078e00ff */
[----:B------:R-:W-:Y:S01]  /*2220*/  MOV R15, 0x137 ;  /* 0x00000137000f7802 */ /* 0x000fe20000000f00 */
[----:B------:R-:W-:Y:S01]  /*2230*/  IMAD.MOV.U32 R14, RZ, RZ, 0x136 ;  /* 0x00000136ff0e7424 */ /* 0x000fe200078e00ff */
[----:B------:R1:W-:Y:S01]  /*2240*/  STS.128 [UR38+0x9490], R20 ;  /* 0x00949014ff007988 */ /* 0x0003e20008000c26 */
[----:B------:R-:W-:Y:S02]  /*2250*/  IMAD.MOV.U32 R25, RZ, RZ, 0x141 ;  /* 0x00000141ff197424 */ /* 0x000fe400078e00ff */
[----:B------:R-:W-:Y:S02]  /*2260*/  HFMA2 R30, -RZ, RZ, 0, 2.014636993408203125e-05 ;  /* 0x00000152ff1e7431 */ /* 0x000fe400000001ff */
[----:B------:R-:W-:Y:S01]  /*2270*/  IMAD.MOV.U32 R26, RZ, RZ, 0x142 ;  /* 0x00000142ff1a7424 */ /* 0x000fe200078e00ff */
[----:B------:R3:W-:Y:S01]  /*2280*/  STS.128 [UR38+0x94d0], R12 ;  /* 0x0094d00cff007988 */ /* 0x0007e20008000c26 */
[----:B0-----:R-:W-:-:S02]  /*2290*/  HFMA2 R10, -RZ, RZ, 0, 1.943111419677734375e-05 ;  /* 0x00000146ff0a7431 */ /* 0x001fc400000001ff */
[----:B------:R-:W-:Y:S01]  /*22a0*/  IMAD.MOV.U32 R8, RZ, RZ, 0x144 ;  /* 0x00000144ff087424 */ /* 0x000fe200078e00ff */
[----:B------:R-:W-:Y:S01]  /*22b0*/  MOV R33, 0x155 ;  /* 0x0000015500217802 */ /* 0x000fe20000000f00 */
[----:B------:R-:W-:Y:S02]  /*22c0*/  IMAD.MOV.U32 R9, RZ, RZ, 0x145 ;  /* 0x00000145ff097424 */ /* 0x000fe400078e00ff */
[----:B--2---:R-:W-:Y:S02]  /*22d0*/  HFMA2 R16, -RZ, RZ, 0, 1.97887420654296875e-05 ;  /* 0x0000014cff107431 */ /* 0x004fe400000001ff */
[----:B------:R-:W-:Y:S01]  /*22e0*/  IMAD.MOV.U32 R11, RZ, RZ, 0x147 ;  /* 0x00000147ff0b7424 */ /* 0x000fe200078e00ff */
[----:B------:R-:W-:Y:S01]  /*22f0*/  MOV R19, 0x14f ;  /* 0x0000014f00137802 */ /* 0x000fe20000000f00 */
[----:B------:R-:W-:Y:S01]  /*2300*/  IMAD.MOV.U32 R17, RZ, RZ, 0x14d ;  /* 0x0000014dff117424 */ /* 0x000fe200078e00ff */
[----:B------:R0:W-:Y:S01]  /*2310*/  STS.128 [UR38+0x9500], R24 ;  /* 0x00950018ff007988 */ /* 0x0001e20008000c26 */
[----:B------:R-:W-:Y:S01]  /*2320*/  IMAD.MOV.U32 R18, RZ, RZ, 0x14e ;  /* 0x0000014eff127424 */ /* 0x000fe200078e00ff */
[----:B-1----:R-:W-:Y:S01]  /*2330*/  MOV R21, 0x13d ;  /* 0x0000013d00157802 */ /* 0x002fe20000000f00 */
[----:B------:R-:W-:Y:S01]  /*2340*/  IMAD.MOV.U32 R20, RZ, RZ, 0x13c ;  /* 0x0000013cff147424 */ /* 0x000fe200078e00ff */
[----:B------:R1:W-:Y:S01]  /*2350*/  STS.128 [UR38+0x9510], R8 ;  /* 0x00951008ff007988 */ /* 0x0003e20008000c26 */
[----:B---3--:R-:W-:Y:S01]  /*2360*/  IMAD.MOV.U32 R12, RZ, RZ, 0x148 ;  /* 0x00000148ff0c7424 */ /* 0x008fe200078e00ff */
[----:B------:R-:W-:Y:S01]  /*2370*/  MOV R13, 0x149 ;  /* 0x00000149000d7802 */ /* 0x000fe20000000f00 */
[----:B------:R-:W-:Y:S01]  /*2380*/  IMAD.MOV.U32 R14, RZ, RZ, 0x14a ;  /* 0x0000014aff0e7424 */ /* 0x000fe200078e00ff */
[----:B------:R2:W-:Y:S01]  /*2390*/  STS.128 [UR38+0x9530], R16 ;  /* 0x00953010ff007988 */ /* 0x0005e20008000c26 */
[----:B------:R-:W-:-:S02]  /*23a0*/  IMAD.MOV.U32 R15, RZ, RZ, 0x14b ;  /* 0x0000014bff0f7424 */ /* 0x000fc400078e00ff */
[----:B------:R-:W-:Y:S01]  /*23b0*/  IMAD.MOV.U32 R22, RZ, RZ, 0x13e ;  /* 0x0000013eff167424 */ /* 0x000fe200078e00ff */
[----:B------:R-:W-:Y:S01]  /*23c0*/  STS.128 [UR38+0x8430], R4 ;  /* 0x00843004ff007988 */ /* 0x000fe20008000c26 */
[----:B------:R-:W-:Y:S02]  /*23d0*/  IMAD.MOV.U32 R23, RZ, RZ, 0x13f ;  /* 0x0000013fff177424 */ /* 0x000fe400078e00ff */
[----:B0-----:R-:W-:Y:S02]  /*23e0*/  HFMA2 R26, -RZ, RZ, 0, 2.157688140869140625e-05 ;  /* 0x0000016aff1a7431 */ /* 0x001fe400000001ff */
[----:B------:R-:W-:Y:S01]  /*23f0*/  IMAD.MOV.U32 R32, RZ, RZ, 0x154 ;  /* 0x00000154ff207424 */ /* 0x000fe200078e00ff */
[----:B------:R0:W-:Y:S01]  /*2400*/  STS.128 [UR38+0x9520], R12 ;  /* 0x0095200cff007988 */ /* 0x0001e20008000c26 */
[----:B------:R-:W-:Y:S02]  /*2410*/  IMAD.MOV.U32 R34, RZ, RZ, 0x156 ;  /* 0x00000156ff227424 */ /* 0x000fe400078e00ff */
[----:B-1----:R-:W-:-:S02]  /*2420*/  HFMA2 R8, -RZ, RZ, 0, 2.0503997802734375e-05 ;  /* 0x00000158ff087431 */ /* 0x002fc400000001ff */
[----:B------:R-:W-:Y:S01]  /*2430*/  IMAD.MOV.U32 R9, RZ, RZ, 0x159 ;  /* 0x00000159ff097424 */ /* 0x000fe200078e00ff */
[----:B------:R-:W-:Y:S01]  /*2440*/  MOV R11, 0x15b ;  /* 0x0000015b000b7802 */ /* 0x000fe20000000f00 */
[----:B------:R-:W-:Y:S01]  /*2450*/  IMAD.MOV.U32 R10, RZ, RZ, 0x15a ;  /* 0x0000015aff0a7424 */ /* 0x000fe200078e00ff */
[----:B--2---:R-:W-:Y:S01]  /*2460*/  MOV R17, 0x161 ;  /* 0x0000016100117802 */ /* 0x004fe20000000f00 */
[----:B------:R-:W-:Y:S01]  /*2470*/  IMAD.MOV.U32 R16, RZ, RZ, 0x160 ;  /* 0x00000160ff107424 */ /* 0x000fe200078e00ff */
[----:B------:R1:W-:Y:S01]  /*2480*/  STS.128 [UR38+0x94f0], R20 ;  /* 0x0094f014ff007988 */ /* 0x0003e20008000c26 */
[----:B------:R-:W-:Y:S02]  /*2490*/  IMAD.MOV.U32 R18, RZ, RZ, 0x162 ;  /* 0x00000162ff127424 */ /* 0x000fe400078e00ff */
[----:B------:R-:W-:Y:S01]  /*24a0*/  IMAD.MOV.U32 R19, RZ, RZ, 0x163 ;  /* 0x00000163ff137424 */ /* 0x000fe200078e00ff */
[----:B------:R2:W-:Y:S01]  /*24b0*/  STS.128 [UR38+0x9560], R8 ;  /* 0x00956008ff007988 */ /* 0x0005e20008000c26 */
[----:B------:R-:W-:-:S02]  /*24c0*/  IMAD.MOV.U32 R35, RZ, RZ, 0x157 ;  /* 0x00000157ff237424 */ /* 0x000fc400078e00ff */
[----:B0-----:R-:W-:Y:S02]  /*24d0*/  HFMA2 R14, -RZ, RZ, 0, 2.086162567138671875e-05 ;  /* 0x0000015eff0e7431 */ /* 0x001fe400000001ff */
[----:B------:R-:W-:Y:S01]  /*24e0*/  IMAD.MOV.U32 R12, RZ, RZ, 0x15c ;  /* 0x0000015cff0c7424 */ /* 0x000fe200078e00ff */
[----:B------:R0:W-:Y:S01]  /*24f0*/  STS.128 [UR38+0x9580], R16 ;  /* 0x00958010ff007988 */ /* 0x0001e20008000c26 */
[----:B------:R-:W-:Y:S02]  /*2500*/  IMAD.MOV.U32 R13, RZ, RZ, 0x15d ;  /* 0x0000015dff0d7424 */ /* 0x000fe400078e00ff */
[----:B------:R-:W-:Y:S01]  /*2510*/  IMAD.MOV.U32 R15, RZ, RZ, 0x15f ;  /* 0x0000015fff0f7424 */ /* 0x000fe200078e00ff */
[----:B------:R3:W-:Y:S01]  /*2520*/  STS.128 [UR38+0x9550], R32 ;  /* 0x00955020ff007988 */ /* 0x0007e20008000c26 */
[----:B------:R-:W-:Y:S02]  /*2530*/  IMAD.MOV.U32 R28, RZ, RZ, 0x150 ;  /* 0x00000150ff1c7424 */ /* 0x000fe400078e00ff */
[----:B-1----:R-:W-:-:S02]  /*2540*/  HFMA2 R20, -RZ, RZ, 0, 2.12192535400390625e-05 ;  /* 0x00000164ff147431 */ /* 0x002fc400000001ff */
[----:B------:R-:W-:Y:S01]  /*2550*/  IMAD.MOV.U32 R21, RZ, RZ, 0x165 ;  /* 0x00000165ff157424 */ /* 0x000fe200078e00ff */
[----:B------:R1:W-:Y:S01]  /*2560*/  STS.128 [UR38+0x9570], R12 ;  /* 0x0095700cff007988 */ /* 0x0003e20008000c26 */
[----:B------:R-:W-:Y:S01]  /*2570*/  IMAD.MOV.U32 R22, RZ, RZ, 0x166 ;  /* 0x00000166ff167424 */ /* 0x000fe200078e00ff */
[----:B--2---:R-:W-:Y:S01]  /*2580*/  MOV R9, 0x16d ;  /* 0x0000016d00097802 */ /* 0x004fe20000000f00 */
[----:B------:R-:W-:Y:S01]  /*2590*/  IMAD.MOV.U32 R8, RZ, RZ, 0x16c ;  /* 0x0000016cff087424 */ /* 0x000fe200078e00ff */
[----:B------:R-:W-:Y:S01]  /*25a0*/  MOV R23, 0x167 ;  /* 0x0000016700177802 */ /* 0x000fe20000000f00 */
[----:B------:R-:W-:Y:S02]  /*25b0*/  IMAD.MOV.U32 R10, RZ, RZ, 0x16e ;  /* 0x0000016eff0a7424 */ /* 0x000fe400078e00ff */
[----:B0-----:R-:W-:Y:S02]  /*25c0*/  HFMA2 R18, -RZ, RZ, 0, 2.229213714599609375e-05 ;  /* 0x00000176ff127431 */ /* 0x001fe400000001ff */
[----:B------:R-:W-:Y:S01]  /*25d0*/  IMAD.MOV.U32 R11, RZ, RZ, 0x16f ;  /* 0x0000016fff0b7424 */ /* 0x000fe200078e00ff */
[----:B------:R-:W-:Y:S01]  /*25e0*/  STS.128 [UR38+0xa430], RZ ;  /* 0x00a430ffff007988 */ /* 0x000fe20008000c26 */
[----:B------:R-:W-:-:S02]  /*25f0*/  IMAD.MOV.U32 R16, RZ, RZ, 0x174 ;  /* 0x00000174ff107424 */ /* 0x000fc400078e00ff */
[----:B---3--:R-:W-:Y:S02]  /*2600*/  HFMA2 R32, -RZ, RZ, 0, 2.26497650146484375e-05 ;  /* 0x0000017cff207431 */ /* 0x008fe400000001ff */
[----:B------:R-:W-:Y:S01]  /*2610*/  IMAD.MOV.U32 R17, RZ, RZ, 0x175 ;  /* 0x00000175ff117424 */ /* 0x000fe200078e00ff */
[----:B------:R0:W-:Y:S01]  /*2620*/  STS.128 [UR38+0x95b0], R8 ;  /* 0x0095b008ff007988 */ /* 0x0001e20008000c26 */
[----:B------:R-:W-:Y:S02]  /*2630*/  IMAD.MOV.U32 R19, RZ, RZ, 0x177 ;  /* 0x00000177ff137424 */ /* 0x000fe400078e00ff */
[----:B-1----:R-:W-:Y:S02]  /*2640*/  HFMA2 R12, -RZ, RZ, 0, 2.193450927734375e-05 ;  /* 0x00000170ff0c7431 */ /* 0x002fe400000001ff */
[----:B------:R-:W-:Y:S01]  /*2650*/  IMAD.MOV.U32 R13, RZ, RZ, 0x171 ;  /* 0x00000171ff0d7424 */ /* 0x000fe200078e00ff */
[----:B------:R-:W-:Y:S01]  /*2660*/  MOV R15, 0x173 ;  /* 0x00000173000f7802 */ /* 0x000fe20000000f00 */
[----:B------:R-:W-:Y:S01]  /*2670*/  IMAD.MOV.U32 R14, RZ, RZ, 0x172 ;  /* 0x00000172ff0e7424 */ /* 0x000fe200078e00ff */
[----:B------:R1:W-:Y:S01]  /*2680*/  STS.128 [UR38+0x95d0], R16 ;  /* 0x0095d010ff007988 */ /* 0x0003e20008000c26 */
[----:B------:R-:W-:Y:S01]  /*2690*/  IMAD.MOV.U32 R29, RZ, RZ, 0x151 ;  /* 0x00000151ff1d7424 */ /* 0x000fe200078e00ff */
[----:B------:R-:W-:Y:S01]  /*26a0*/  MOV R35, 0x17f ;  /* 0x0000017f00237802 */ /* 0x000fe20000000f00 */
[----:B------:R-:W-:Y:S01]  /*26b0*/  IMAD.MOV.U32 R31, RZ, RZ, 0x153 ;  /* 0x00000153ff1f7424 */ /* 0x000fe200078e00ff */
[----:B------:R2:W-:Y:S01]  /*26c0*/  STS.128 [UR38+0x95c0], R12 ;  /* 0x0095c00cff007988 */ /* 0x0005e20008000c26 */
[----:B------:R-:W-:-:S02]  /*26d0*/  IMAD.MOV.U32 R24, RZ, RZ, 0x168 ;  /* 0x00000168ff187424 */ /* 0x000fc400078e00ff */
[----:B------:R-:W-:Y:S02]  /*26e0*/  IMAD.MOV.U32 R25, RZ, RZ, 0x169 ;  /* 0x00000169ff197424 */ /* 0x000fe400078e00ff */
[----:B0-----:R-:W-:Y:S02]  /*26f0*/  HFMA2 R10, -RZ, RZ, 0, 2.300739288330078125e-05 ;  /* 0x00000182ff0a7431 */ /* 0x001fe400000001ff */
[----:B------:R-:W-:Y:S01]  /*2700*/  IMAD.MOV.U32 R8, RZ, RZ, 0x180 ;  /* 0x00000180ff087424 */ /* 0x000fe200078e00ff */
[----:B------:R0:W-:Y:S01]  /*2710*/  STS.128 [UR38+0x9590], R20 ;  /* 0x00959014ff007988 */ /* 0x0001e20008000c26 */
[----:B------:R-:W-:Y:S02]  /*2720*/  IMAD.MOV.U32 R9, RZ, RZ, 0x181 ;  /* 0x00000181ff097424 */ /* 0x000fe400078e00ff */
[----:B------:R-:W-:Y:S02]  /*2730*/  IMAD.MOV.U32 R11, RZ, RZ, 0x183 ;  /* 0x00000183ff0b7424 */ /* 0x000fe400078e00ff */
[----:B-1----:R-:W-:-:S02]  /*2740*/  HFMA2 R16, -RZ, RZ, 0, 2.3365020751953125e-05 ;  /* 0x00000188ff107431 */ /* 0x002fc400000001ff */
        /* <DEDUP_REMOVED lines=10> */
[----:B0-----:R-:W-:Y:S02]  /*27f0*/  HFMA2 R22, -RZ, RZ, 0, 2.372264862060546875e-05 ;  /* 0x0000018eff167431 */ /* 0x001fe400000001ff */
[----:B------:R-:W-:Y:S01]  /*2800*/  IMAD.MOV.U32 R33, RZ, RZ, 0x17d ;  /* 0x0000017dff217424 */ /* 0x000fe200078e00ff */
[----:B------:R0:W-:Y:S01]  /*2810*/  STS.128 [UR38+0x9610], R12 ;  /* 0x0096100cff007988 */ /* 0x0001e20008000c26 */
[----:B------:R-:W-:Y:S02]  /*2820*/  IMAD.MOV.U32 R34, RZ, RZ, 0x17e ;  /* 0x0000017eff227424 */ /* 0x000fe400078e00ff */
[----:B------:R-:W-:Y:S01]  /*2830*/  IMAD.MOV.U32 R20, RZ, RZ, 0x18c ;  /* 0x0000018cff147424 */ /* 0x000fe200078e00ff */
[----:B------:R3:W-:Y:S01]  /*2840*/  STS.128 [UR38+0x9540], R28 ;  /* 0x0095401cff007988 */ /* 0x0007e20008000c26 */
[----:B------:R-:W-:Y:S02]  /*2850*/  IMAD.MOV.U32 R21, RZ, RZ, 0x18d ;  /* 0x0000018dff157424 */ /* 0x000fe400078e00ff */
[----:B-1----:R-:W-:-:S02]  /*2860*/  HFMA2 R8, -RZ, RZ, 0, 2.40802764892578125e-05 ;  /* 0x00000194ff087431 */ /* 0x002fc400000001ff */
[----:B------:R-:W-:Y:S01]  /*2870*/  IMAD.MOV.U32 R9, RZ, RZ, 0x195 ;  /* 0x00000195ff097424 */ /* 0x000fe200078e00ff */
[----:B------:R-:W-:Y:S01]  /*2880*/  MOV R11, 0x197 ;  /* 0x00000197000b7802 */ /* 0x000fe20000000f00 */
[----:B------:R-:W-:Y:S01]  /*2890*/  IMAD.MOV.U32 R10, RZ, RZ, 0x196 ;  /* 0x00000196ff0a7424 */ /* 0x000fe200078e00ff */
[----:B--2---:R-:W-:Y:S01]  /*28a0*/  MOV R17, 0x19d ;  /* 0x0000019d00117802 */ /* 0x004fe20000000f00 */
[----:B------:R-:W-:Y:S01]  /*28b0*/  IMAD.MOV.U32 R16, RZ, RZ, 0x19c ;  /* 0x0000019cff107424 */ /* 0x000fe200078e00ff */
[----:B------:R1:W-:Y:S01]  /*28c0*/  STS.128 [UR38+0x95a0], R24 ;  /* 0x0095a018ff007988 */ /* 0x0003e20008000c26 */
[----:B------:R-:W-:Y:S02]  /*28d0*/  IMAD.MOV.U32 R18, RZ, RZ, 0x19e ;  /* 0x0000019eff127424 */ /* 0x000fe400078e00ff */
[----:B0-----:R-:W-:Y:S02]  /*28e0*/  HFMA2 R14, -RZ, RZ, 0, 2.443790435791015625e-05 ;  /* 0x0000019aff0e7431 */ /* 0x001fe400000001ff */
[----:B------:R-:W-:Y:S01]  /*28f0*/  IMAD.MOV.U32 R12, RZ, RZ, 0x198 ;  /* 0x00000198ff0c7424 */ /* 0x000fe200078e00ff */
[----:B------:R0:W-:Y:S01]  /*2900*/  STS.128 [UR38+0x9650], R8 ;  /* 0x00965008ff007988 */ /* 0x0001e20008000c26 */
[----:B------:R-:W-:Y:S01]  /*2910*/  IMAD.MOV.U32 R13, RZ, RZ, 0x199 ;  /* 0x00000199ff0d7424 */ /* 0x000fe200078e00ff */
[----:B---3--:R-:W-:Y:S01]  /*2920*/  MOV R29, 0x179 ;  /* 0x00000179001d7802 */ /* 0x008fe20000000f00 */
[----:B------:R-:W-:Y:S01]  /*2930*/  IMAD.MOV.U32 R15, RZ, RZ, 0x19b ;  /* 0x0000019bff0f7424 */ /* 0x000fe200078e00ff */
[----:B------:R2:W-:Y:S01]  /*2940*/  STS.128 [UR38+0x95f0], R32 ;  /* 0x0095f020ff007988 */ /* 0x0005e20008000c26 */
[----:B------:R-:W-:-:S02]  /*2950*/  IMAD.MOV.U32 R19, RZ, RZ, 0x19f ;  /* 0x0000019fff137424 */ /* 0x000fc400078e00ff */
[----:B------:R-:W-:Y:S01]  /*2960*/  IMAD.MOV.U32 R28, RZ, RZ, 0x178 ;  /* 0x00000178ff1c7424 */ /* 0x000fe200078e00ff */
[----:B------:R3:W-:Y:S01]  /*2970*/  STS.128 [UR38+0x9660], R12 ;  /* 0x0096600cff007988 */ /* 0x0007e20008000c26 */
[----:B------:R-:W-:Y:S01]  /*2980*/  IMAD.MOV.U32 R30, RZ, RZ, 0x17a ;  /* 0x0000017aff1e7424 */ /* 0x000fe200078e00ff */
[----:B-1----:R-:W-:Y:S01]  /*2990*/  MOV R25, 0x191 ;  /* 0x0000019100197802 */ /* 0x002fe20000000f00 */
[----:B------:R-:W-:Y:S01]  /*29a0*/  IMAD.MOV.U32 R31, RZ, RZ, 0x17b ;  /* 0x0000017bff1f7424 */ /* 0x000fe200078e00ff */
[----:B------:R1:W-:Y:S01]  /*29b0*/  STS.128 [UR38+0x9670], R16 ;  /* 0x00967010ff007988 */ /* 0x0003e20008000c26 */
[----:B------:R-:W-:Y:S01]  /*29c0*/  IMAD.MOV.U32 R23, RZ, RZ, 0x18f ;  /* 0x0000018fff177424 */ /* 0x000fe200078e00ff */
[----:B0-----:R-:W-:Y:S01]  /*29d0*/  MOV R9, 0x1a9 ;  /* 0x000001a900097802 */ /* 0x001fe20000000f00 */
[----:B------:R-:W-:Y:S01]  /*29e0*/  IMAD.MOV.U32 R8, RZ, RZ, 0x1a8 ;  /* 0x000001a8ff087424 */ /* 0x000fe200078e00ff */
[----:B------:R0:W-:Y:S01]  /*29f0*/  STS.128 [UR38+0x95e0], R28 ;  /* 0x0095e01cff007988 */ /* 0x0001e20008000c26 */
[----:B------:R-:W-:-:S02]  /*2a00*/  IMAD.MOV.U32 R10, RZ, RZ, 0x1aa ;  /* 0x000001aaff0a7424 */ /* 0x000fc400078e00ff */
[----:B--2---:R-:W-:Y:S02]  /*2a10*/  HFMA2 R34, -RZ, RZ, 0, 2.515316009521484375e-05 ;  /* 0x000001a6ff227431 */ /* 0x004fe400000001ff */
[----:B------:R-:W-:Y:S01]  /*2a20*/  IMAD.MOV.U32 R11, RZ, RZ, 0x1ab ;  /* 0x000001abff0b7424 */ /* 0x000fe200078e00ff */
[----:B------:R2:W-:Y:S01]  /*2a30*/  STS.128 [UR38+0x9630], R20 ;  /* 0x00963014ff007988 */ /* 0x0005e20008000c26 */
[----:B------:R-:W-:Y:S02]  /*2a40*/  IMAD.MOV.U32 R24, RZ, RZ, 0x190 ;  /* 0x00000190ff187424 */ /* 0x000fe400078e00ff */
[----:B---3--:R-:W-:Y:S02]  /*2a50*/  HFMA2 R12, -RZ, RZ, 0, 2.55107879638671875e-05 ;  /* 0x000001acff0c7431 */ /* 0x008fe400000001ff */
[----:B------:R-:W-:Y:S01]  /*2a60*/  IMAD.MOV.U32 R13, RZ, RZ, 0x1ad ;  /* 0x000001adff0d7424 */ /* 0x000fe200078e00ff */
[----:B------:R-:W-:Y:S01]  /*2a70*/  MOV R15, 0x1af ;  /* 0x000001af000f7802 */ /* 0x000fe20000000f00 */
[----:B------:R-:W-:-:S02]  /*2a80*/  IMAD.MOV.U32 R14, RZ, RZ, 0x1ae ;  /* 0x000001aeff0e7424 */ /* 0x000fc400078e00ff */
[----:B-1----:R-:W-:Y:S02]  /*2a90*/  HFMA2 R18, -RZ, RZ, 0, 2.586841583251953125e-05 ;  /* 0x000001b2ff127431 */ /* 0x002fe400000001ff */
[----:B------:R-:W-:Y:S01]  /*2aa0*/  IMAD.MOV.U32 R16, RZ, RZ, 0x1b0 ;  /* 0x000001b0ff107424 */ /* 0x000fe200078e00ff */
[----:B------:R1:W-:Y:S01]  /*2ab0*/  STS.128 [UR38+0x96a0], R8 ;  /* 0x0096a008ff007988 */ /* 0x0003e20008000c26 */
[----:B------:R-:W-:Y:S02]  /*2ac0*/  IMAD.MOV.U32 R17, RZ, RZ, 0x1b1 ;  /* 0x000001b1ff117424 */ /* 0x000fe400078e00ff */
[----:B0-----:R-:W-:Y:S02]  /*2ad0*/  HFMA2 R28, -RZ, RZ, 0, 2.47955322265625e-05 ;  /* 0x000001a0ff1c7431 */ /* 0x001fe400000001ff */
[----:B------:R-:W-:Y:S01]  /*2ae0*/  IMAD.MOV.U32 R19, RZ, RZ, 0x1b3 ;  /* 0x000001b3ff137424 */ /* 0x000fe200078e00ff */
[----:B------:R0:W-:Y:S01]  /*2af0*/  STS.128 [UR38+0x96b0], R12 ;  /* 0x0096b00cff007988 */ /* 0x0001e20008000c26 */
[----:B------:R-:W-:Y:S01]  /*2b00*/  IMAD.MOV.U32 R26, RZ, RZ, 0x192 ;  /* 0x00000192ff1a7424 */ /* 0x000fe200078e00ff */
[----:B--2---:R-:W-:Y:S01]  /*2b10*/  MOV R21, 0x1b5 ;  /* 0x000001b500157802 */ /* 0x004fe20000000f00 */
[----:B------:R-:W-:Y:S01]  /*2b20*/  IMAD.MOV.U32 R27, RZ, RZ, 0x193 ;  /* 0x00000193ff1b7424 */ /* 0x000fe200078e00ff */
[----:B------:R2:W-:Y:S01]  /*2b30*/  STS.128 [UR38+0x96c0], R16 ;  /* 0x0096c010ff007988 */ /* 0x0005e20008000c26 */
[----:B------:R-:W-:Y:S01]  /*2b40*/  IMAD.MOV.U32 R20, RZ, RZ, 0x1b4 ;  /* 0x000001b4ff147424 */ /* 0x000fe200078e00ff */
[----:B------:R-:W-:Y:S01]  /*2b50*/  MOV R31, 0x1a3 ;  /* 0x000001a3001f7802 */ /* 0x000fe20000000f00 */
[----:B------:R-:W-:Y:S01]  /*2b60*/  IMAD.MOV.U32 R22, RZ, RZ, 0x1b6 ;  /* 0x000001b6ff167424 */ /* 0x000fe200078e00ff */
[----:B------:R3:W-:Y:S01]  /*2b70*/  STS.128 [UR38+0x9640], R24 ;  /* 0x00964018ff007988 */ /* 0x0007e20008000c26 */
[----:B------:R-:W-:-:S02]  /*2b80*/  IMAD.MOV.U32 R23, RZ, RZ, 0x1b7 ;  /* 0x000001b7ff177424 */ /* 0x000fc400078e00ff */
[----:B-1----:R-:W-:Y:S02]  /*2b90*/  HFMA2 R10, -RZ, RZ, 0, 2.658367156982421875e-05 ;  /* 0x000001beff0a7431 */ /* 0x002fe400000001ff */
[----:B------:R-:W-:Y:S01]  /*2ba0*/  IMAD.MOV.U32 R8, RZ, RZ, 0x1bc ;  /* 0x000001bcff087424 */ /* 0x000fe200078e00ff */
[----:B------:R-:W-:Y:S01]  /*2bb0*/  STS.128 [UR38+0x8440], R4 ;  /* 0x00844004ff007988 */ /* 0x000fe20008000c26 */
[----:B------:R-:W-:Y:S01]  /*2bc0*/  IMAD.MOV.U32 R9, RZ, RZ, 0x1bd ;  /* 0x000001bdff097424 */ /* 0x000fe200078e00ff */
[----:B0-----:R-:W-:Y:S01]  /*2bd0*/  MOV R13, 0x1c1 ;  /* 0x000001c1000d7802 */ /* 0x001fe20000000f00 */
[----:B------:R-:W-:Y:S01]  /*2be0*/  IMAD.MOV.U32 R12, RZ, RZ, 0x1c0 ;  /* 0x000001c0ff0c7424 */ /* 0x000fe200078e00ff */
[----:B------:R0:W-:Y:S01]  /*2bf0*/  STS.128 [UR38+0x96d0], R20 ;  /* 0x0096d014ff007988 */ /* 0x0001e20008000c26 */
[----:B------:R-:W-:Y:S02]  /*2c00*/  IMAD.MOV.U32 R14, RZ, RZ, 0x1c2 ;  /* 0x000001c2ff0e7424 */ /* 0x000fe400078e00ff */
[----:B--2---:R-:W-:-:S02]  /*2c10*/  HFMA2 R16, -RZ, RZ, 0, 2.69412994384765625e-05 ;  /* 0x000001c4ff107431 */ /* 0x004fc400000001ff */
[----:B------:R-:W-:Y:S01]  /*2c20*/  IMAD.MOV.U32 R15, RZ, RZ, 0x1c3 ;  /* 0x000001c3ff0f7424 */ /* 0x000fe200078e00ff */
[----:B------:R-:W-:Y:S01]  /*2c30*/  MOV R19, 0x1c7 ;  /* 0x000001c700137802 */ /* 0x000fe20000000f00 */
[----:B------:R-:W-:Y:S02]  /*2c40*/  IMAD.MOV.U32 R11, RZ, RZ, 0x1bf ;  /* 0x000001bfff0b7424 */ /* 0x000fe400078e00ff */
[----:B---3--:R-:W-:Y:S02]  /*2c50*/  HFMA2 R24, -RZ, RZ, 0, 2.6226043701171875e-05 ;  /* 0x000001b8ff187431 */ /* 0x008fe400000001ff */
[----:B------:R-:W-:Y:S01]  /*2c60*/  IMAD.MOV.U32 R17, RZ, RZ, 0x1c5 ;  /* 0x000001c5ff117424 */ /* 0x000fe200078e00ff */
[----:B------:R1:W-:Y:S01]  /*2c70*/  STS.128 [UR38+0x9700], R12 ;  /* 0x0097000cff007988 */ /* 0x0003e20008000c26 */
[----:B------:R-:W-:Y:S01]  /*2c80*/  IMAD.MOV.U32 R18, RZ, RZ, 0x1c6 ;  /* 0x000001c6ff127424 */ /* 0x000fe200078e00ff */
[----:B------:R-:W-:Y:S01]  /*2c90*/  MOV R27, 0x1bb ;  /* 0x000001bb001b7802 */ /* 0x000fe20000000f00 */
[----:B------:R-:W-:Y:S01]  /*2ca0*/  IMAD.MOV.U32 R29, RZ, RZ, 0x1a1 ;  /* 0x000001a1ff1d7424 */ /* 0x000fe200078e00ff */
[----:B------:R2:W-:Y:S01]  /*2cb0*/  STS.128 [UR38+0x96f0], R8 ;  /* 0x0096f008ff007988 */ /* 0x0005e20008000c26 */
[----:B------:R-:W-:-:S02]  /*2cc0*/  IMAD.MOV.U32 R30, RZ, RZ, 0x1a2 ;  /* 0x000001a2ff1e7424 */ /* 0x000fc400078e00ff */
[----:B0-----:R-:W-:Y:S02]  /*2cd0*/  HFMA2 R20, -RZ, RZ, 0, 2.83718109130859375e-05 ;  /* 0x000001dcff147431 */ /* 0x001fe400000001ff */
[----:B------:R-:W-:Y:S01]  /*2ce0*/  IMAD.MOV.U32 R32, RZ, RZ, 0x1a4 ;  /* 0x000001a4ff207424 */ /* 0x000fe200078e00ff */
[----:B------:R0:W-:Y:S01]  /*2cf0*/  STS.128 [UR38+0x9710], R16 ;  /* 0x00971010ff007988 */ /* 0x0001e20008000c26 */
[----:B------:R-:W-:Y:S01]  /*2d00*/  IMAD.MOV.U32 R33, RZ, RZ, 0x1a5 ;  /* 0x000001a5ff217424 */ /* 0x000fe200078e00ff */
[----:B------:R-:W-:Y:S01]  /*2d10*/  MOV R23, 0x1df ;  /* 0x000001df00177802 */ /* 0x000fe20000000f00 */
[----:B------:R-:W-:Y:S01]  /*2d20*/  IMAD.MOV.U32 R35, RZ, RZ, 0x1a7 ;  /* 0x000001a7ff237424 */ /* 0x000fe200078e00ff */
[----:B------:R3:W-:Y:S01]  /*2d30*/  STS.128 [UR38+0x9680], R28 ;  /* 0x0096801cff007988 */ /* 0x0007e20008000c26 */
[----:B------:R-:W-:Y:S02]  /*2d40*/  IMAD.MOV.U32 R25, RZ, RZ, 0x1b9 ;  /* 0x000001b9ff197424 */ /* 0x000fe400078e00ff */
[----:B-1----:R-:W-:-:S02]  /*2d50*/  HFMA2 R14, -RZ, RZ, 0, 2.801418304443359375e-05 ;  /* 0x000001d6ff0e7431 */ /* 0x002fc400000001ff */
[----:B------:R-:W-:Y:S01]  /*2d60*/  IMAD.MOV.U32 R12, RZ, RZ, 0x1d4 ;  /* 0x000001d4ff0c7424 */ /* 0x000fe200078e00ff */
[----:B------:R1:W-:Y:S01]  /*2d70*/  STS.128 [UR38+0x9690], R32 ;  /* 0x00969020ff007988 */ /* 0x0003e20008000c26 */
[----:B------:R-:W-:Y:S02]  /*2d80*/  IMAD.MOV.U32 R13, RZ, RZ, 0x1d5 ;  /* 0x000001d5ff0d7424 */ /* 0x000fe400078e00ff */
[----:B--2---:R-:W-:Y:S02]  /*2d90*/  HFMA2 R8, -RZ, RZ, 0, 2.765655517578125e-05 ;  /* 0x000001d0ff087431 */ /* 0x004fe400000001ff */
[----:B------:R-:W-:Y:S01]  /*2da0*/  IMAD.MOV.U32 R15, RZ, RZ, 0x1d7 ;  /* 0x000001d7ff0f7424 */ /* 0x000fe200078e00ff */
[----:B------:R-:W-:Y:S01]  /*2db0*/  MOV R11, 0x1d3 ;  /* 0x000001d3000b7802 */ /* 0x000fe20000000f00 */
[----:B------:R-:W-:Y:S01]  /*2dc0*/  IMAD.MOV.U32 R9, RZ, RZ, 0x1d1 ;  /* 0x000001d1ff097424 */ /* 0x000fe200078e00ff */
[----:B0-----:R-:W-:Y:S01]  /*2dd0*/  MOV R17, 0x1d9 ;  /* 0x000001d900117802 */ /* 0x001fe20000000f00 */
[----:B------:R-:W-:Y:S01]  /*2de0*/  IMAD.MOV.U32 R10, RZ, RZ, 0x1d2 ;  /* 0x000001d2ff0a7424 */ /* 0x000fe200078e00ff */
[----:B------:R0:W-:Y:S01]  /*2df0*/  STS.128 [UR38+0x9750], R12 ;  /* 0x0097500cff007988 */ /* 0x0001e20008000c26 */
[----:B------:R-:W-:-:S02]  /*2e00*/  IMAD.MOV.U32 R16, RZ, RZ, 0x1d8 ;  /* 0x000001d8ff107424 */ /* 0x000fc400078e00ff */
[----:B---3--:R-:W-:Y:S02]  /*2e10*/  HFMA2 R30, -RZ, RZ, 0, 2.729892730712890625e-05 ;  /* 0x000001caff1e7431 */ /* 0x008fe400000001ff */
[----:B------:R-:W-:Y:S01]  /*2e20*/  IMAD.MOV.U32 R18, RZ, RZ, 0x1da ;  /* 0x000001daff127424 */ /* 0x000fe200078e00ff */
[----:B------:R2:W-:Y:S01]  /*2e30*/  STS.128 [UR38+0x9740], R8 ;  /* 0x00974008ff007988 */ /* 0x0005e20008000c26 */
[----:B------:R-:W-:Y:S01]  /*2e40*/  IMAD.MOV.U32 R19, RZ, RZ, 0x1db ;  /* 0x000001dbff137424 */ /* 0x000fe200078e00ff */
[----:B-1----:R-:W-:Y:S01]  /*2e50*/  MOV R33, 0x1cd ;  /* 0x000001cd00217802 */ /* 0x002fe20000000f00 */
[----:B------:R-:W-:Y:S01]  /*2e60*/  IMAD.MOV.U32 R26, RZ, RZ, 0x1ba ;  /* 0x000001baff1a7424 */ /* 0x000fe200078e00ff */
[----:B------:R-:W-:Y:S01]  /*2e70*/  STS.128 [UR38+0xa440], RZ ;  /* 0x00a440ffff007988 */ /* 0x000fe20008000c26 */
[----:B------:R-:W-:Y:S02]  /*2e80*/  IMAD.MOV.U32 R32, RZ, RZ, 0x1cc ;  /* 0x000001ccff207424 */ /* 0x000fe400078e00ff */
[----:B------:R-:W-:Y:S01]  /*2e90*/  IMAD.MOV.U32 R34, RZ, RZ, 0x1ce ;  /* 0x000001ceff227424 */ /* 0x000fe200078e00ff */
[----:B------:R1:W-:Y:S01]  /*2ea0*/  STS.128 [UR38+0x9760], R16 ;  /* 0x00976010ff007988 */ /* 0x0003e20008000c26 */
[----:B------:R-:W-:-:S02]  /*2eb0*/  IMAD.MOV.U32 R35, RZ, RZ, 0x1cf ;  /* 0x000001cfff237424 */ /* 0x000fc400078e00ff */
[----:B0-----:R-:W-:Y:S02]  /*2ec0*/  HFMA2 R12, -RZ, RZ, 0, 2.9087066650390625e-05 ;  /* 0x000001e8ff0c7431 */ /* 0x001fe400000001ff */
        /* <DEDUP_REMOVED lines=10> */
[----:B-1----:R-:W-:Y:S02]  /*2f70*/  HFMA2 R18, -RZ, RZ, 0, 2.944469451904296875e-05 ;  /* 0x000001eeff127431 */ /* 0x002fe400000001ff */
[----:B------:R-:W-:Y:S01]  /*2f80*/  IMAD.MOV.U32 R16, RZ, RZ, 0x1ec ;  /* 0x000001ecff107424 */ /* 0x000fe200078e00ff */
[----:B------:R1:W-:Y:S01]  /*2f90*/  STS.128 [UR38+0x9790], R8 ;  /* 0x00979008ff007988 */ /* 0x0003e20008000c26 */
[----:B------:R-:W-:Y:S02]  /*2fa0*/  IMAD.MOV.U32 R17, RZ, RZ, 0x1ed ;  /* 0x000001edff117424 */ /* 0x000fe400078e00ff */
[----:B------:R-:W-:Y:S01]  /*2fb0*/  IMAD.MOV.U32 R19, RZ, RZ, 0x1ef ;  /* 0x000001efff137424 */ /* 0x000fe200078e00ff */
[----:B------:R3:W-:Y:S01]  /*2fc0*/  STS.128 [UR38+0x9730], R32 ;  /* 0x00973020ff007988 */ /* 0x0007e20008000c26 */
[----:B------:R-:W-:Y:S02]  /*2fd0*/  IMAD.MOV.U32 R22, RZ, RZ, 0x1de ;  /* 0x000001deff167424 */ /* 0x000fe400078e00ff */
[----:B0-----:R-:W-:-:S02]  /*2fe0*/  HFMA2 R26, -RZ, RZ, 0, 2.872943878173828125e-05 ;  /* 0x000001e2ff1a7431 */ /* 0x001fc400000001ff */
[----:B------:R-:W-:Y:S01]  /*2ff0*/  IMAD.MOV.U32 R28, RZ, RZ, 0x1c8 ;  /* 0x000001c8ff1c7424 */ /* 0x000fe200078e00ff */
[----:B------:R0:W-:Y:S01]  /*3000*/  STS.128 [UR38+0x97b0], R16 ;  /* 0x0097b010ff007988 */ /* 0x0001e20008000c26 */
[----:B------:R-:W-:Y:S01]  /*3010*/  IMAD.MOV.U32 R29, RZ, RZ, 0x1c9 ;  /* 0x000001c9ff1d7424 */ /* 0x000fe200078e00ff */
[----:B--2---:R-:W-:Y:S01]  /*3020*/  MOV R13, 0x1fd ;  /* 0x000001fd000d7802 */ /* 0x004fe20000000f00 */
[----:B------:R-:W-:Y:S01]  /*3030*/  IMAD.MOV.U32 R12, RZ, RZ, 0x1fc ;  /* 0x000001fcff0c7424 */ /* 0x000fe200078e00ff */
[----:B------:R2:W-:Y:S01]  /*3040*/  STS.128 [UR38+0x9770], R20 ;  /* 0x00977014ff007988 */ /* 0x0005e20008000c26 */
[----:B------:R-:W-:Y:S02]  /*3050*/  IMAD.MOV.U32 R14, RZ, RZ, 0x1fe ;  /* 0x000001feff0e7424 */ /* 0x000fe400078e00ff */
[----:B-1----:R-:W-:Y:S02]  /*3060*/  HFMA2 R10, -RZ, RZ, 0, 3.015995025634765625e-05 ;  /* 0x000001faff0a7431 */ /* 0x002fe400000001ff */
[----:B------:R-:W-:Y:S01]  /*3070*/  IMAD.MOV.U32 R15, RZ, RZ, 0x1ff ;  /* 0x000001ffff0f7424 */ /* 0x000fe200078e00ff */
[----:B------:R-:W-:Y:S01]  /*3080*/  STS.128 [UR38+0x8450], R4 ;  /* 0x00845004ff007988 */ /* 0x000fe20008000c26 */
[----:B------:R-:W-:-:S02]  /*3090*/  IMAD.MOV.U32 R8, RZ, RZ, 0x1f8 ;  /* 0x000001f8ff087424 */ /* 0x000fc400078e00ff */
[----:B---3--:R-:W-:Y:S02]  /*30a0*/  HFMA2 R32, -RZ, RZ, 0, 2.98023223876953125e-05 ;  /* 0x000001f4ff207431 */ /* 0x008fe400000001ff */
[----:B------:R-:W-:Y:S01]  /*30b0*/  IMAD.MOV.U32 R9, RZ, RZ, 0x1f9 ;  /* 0x000001f9ff097424 */ /* 0x000fe200078e00ff */
[----:B------:R1:W-:Y:S01]  /*30c0*/  STS.128 [UR38+0x97f0], R12 ;  /* 0x0097f00cff007988 */ /* 0x0003e20008000c26 */
[----:B------:R-:W-:Y:S02]  /*30d0*/  IMAD.MOV.U32 R11, RZ, RZ, 0x1fb ;  /* 0x000001fbff0b7424 */ /* 0x000fe400078e00ff */
[----:B0-----:R-:W-:Y:S02]  /*30e0*/  HFMA2 R16, -RZ, RZ, 0, 3.0517578125e-05 ;  /* 0x00000200ff107431 */ /* 0x001fe400000001ff */
[----:B------:R-:W-:Y:S01]  /*30f0*/  IMAD.MOV.U32 R31, RZ, RZ, 0x1cb ;  /* 0x000001cbff1f7424 */ /* 0x000fe200078e00ff */
[----:B------:R-:W-:Y:S01]  /*3100*/  MOV R19, 0x203 ;  /* 0x0000020300137802 */ /* 0x000fe20000000f00 */
[----:B------:R-:W-:Y:S01]  /*3110*/  IMAD.MOV.U32 R24, RZ, RZ, 0x1e0 ;  /* 0x000001e0ff187424 */ /* 0x000fe200078e00ff */
[----:B------:R0:W-:Y:S01]  /*3120*/  STS.128 [UR38+0x97e0], R8 ;  /* 0x0097e008ff007988 */ /* 0x0001e20008000c26 */
[----:B------:R-:W-:-:S02]  /*3130*/  IMAD.MOV.U32 R25, RZ, RZ, 0x1e1 ;  /* 0x000001e1ff197424 */ /* 0x000fc400078e00ff */
[----:B--2---:R-:W-:Y:S02]  /*3140*/  HFMA2 R22, -RZ, RZ, 0, 3.087520599365234375e-05 ;  /* 0x00000206ff167431 */ /* 0x004fe400000001ff */
[----:B------:R-:W-:Y:S01]  /*3150*/  IMAD.MOV.U32 R27, RZ, RZ, 0x1e3 ;  /* 0x000001e3ff1b7424 */ /* 0x000fe200078e00ff */
[----:B------:R2:W-:Y:S01]  /*3160*/  STS.128 [UR38+0x9720], R28 ;  /* 0x0097201cff007988 */ /* 0x0005e20008000c26 */
[----:B------:R-:W-:Y:S01]  /*3170*/  IMAD.MOV.U32 R17, RZ, RZ, 0x201 ;  /* 0x00000201ff117424 */ /* 0x000fe200078e00ff */
[----:B------:R-:W-:Y:S01]  /*3180*/  MOV R35, 0x1f7 ;  /* 0x000001f700237802 */ /* 0x000fe20000000f00 */
[----:B------:R-:W-:Y:S02]  /*3190*/  IMAD.MOV.U32 R18, RZ, RZ, 0x202 ;  /* 0x00000202ff127424 */ /* 0x000fe400078e00ff */
[----:B-1----:R-:W-:Y:S02]  /*31a0*/  HFMA2 R14, -RZ, RZ, 0, 3.159046173095703125e-05 ;  /* 0x00000212ff0e7431 */ /* 0x002fe400000001ff */
[----:B------:R-:W-:Y:S01]  /*31b0*/  IMAD.MOV.U32 R12, RZ, RZ, 0x210 ;  /* 0x00000210ff0c7424 */ /* 0x000fe200078e00ff */
[----:B------:R1:W-:Y:S01]  /*31c0*/  STS.128 [UR38+0x9780], R24 ;  /* 0x00978018ff007988 */ /* 0x0003e20008000c26 */
[----:B------:R-:W-:-:S02]  /*31d0*/  IMAD.MOV.U32 R13, RZ, RZ, 0x211 ;  /* 0x00000211ff0d7424 */ /* 0x000fc400078e00ff */
[----:B------:R-:W-:Y:S02]  /*31e0*/  IMAD.MOV.U32 R15, RZ, RZ, 0x213 ;  /* 0x00000213ff0f7424 */ /* 0x000fe400078e00ff */
[----:B0-----:R-:W-:Y:S02]  /*31f0*/  HFMA2 R8, -RZ, RZ, 0, 3.12328338623046875e-05 ;  /* 0x0000020cff087431 */ /* 0x001fe400000001ff */
[----:B------:R-:W-:Y:S01]  /*3200*/  IMAD.MOV.U32 R9, RZ, RZ, 0x20d ;  /* 0x0000020dff097424 */ /* 0x000fe200078e00ff */
[----:B------:R-:W-:Y:S01]  /*3210*/  MOV R11, 0x20f ;  /* 0x0000020f000b7802 */ /* 0x000fe20000000f00 */
[----:B------:R-:W-:Y:S01]  /*3220*/  IMAD.MOV.U32 R10, RZ, RZ, 0x20e ;  /* 0x0000020eff0a7424 */ /* 0x000fe200078e00ff */
[----:B------:R0:W-:Y:S01]  /*3230*/  STS.128 [UR38+0x9800], R16 ;  /* 0x00980010ff007988 */ /* 0x0001e20008000c26 */
[----:B--2---:R-:W-:Y:S01]  /*3240*/  IMAD.MOV.U32 R28, RZ, RZ, 0x1f0 ;  /* 0x000001f0ff1c7424 */ /* 0x004fe200078e00ff */
[----:B------:R-:W-:Y:S01]  /*3250*/  MOV R29, 0x1f1 ;  /* 0x000001f1001d7802 */ /* 0x000fe20000000f00 */
[----:B------:R-:W-:Y:S01]  /*3260*/  IMAD.MOV.U32 R30, RZ, RZ, 0x1f2 ;  /* 0x000001f2ff1e7424 */ /* 0x000fe200078e00ff */
[----:B------:R2:W-:Y:S01]  /*3270*/  STS.128 [UR38+0x9840], R12 ;  /* 0x0098400cff007988 */ /* 0x0005e20008000c26 */
[----:B------:R-:W-:Y:S01]  /*3280*/  IMAD.MOV.U32 R31, RZ, RZ, 0x1f3 ;  /* 0x000001f3ff1f7424 */ /* 0x000fe200078e00ff */
[----:B-1----:R-:W-:Y:S01]  /*3290*/  MOV R25, 0x209 ;  /* 0x0000020900197802 */ /* 0x002fe20000000f00 */
        /* <DEDUP_REMOVED lines=10> */
[----:B--2---:R-:W-:Y:S02]  /*3340*/  HFMA2 R12, -RZ, RZ, 0, 3.26633453369140625e-05 ;  /* 0x00000224ff0c7431 */ /* 0x004fe400000001ff */
[----:B------:R-:W-:Y:S01]  /*3350*/  IMAD.MOV.U32 R26, RZ, RZ, 0x20a ;  /* 0x0000020aff1a7424 */ /* 0x000fe200078e00ff */
[----:B------:R-:W-:Y:S01]  /*3360*/  MOV R15, 0x227 ;  /* 0x00000227000f7802 */ /* 0x000fe20000000f00 */
[----:B------:R-:W-:Y:S01]  /*3370*/  IMAD.MOV.U32 R27, RZ, RZ, 0x20b ;  /* 0x0000020bff1b7424 */ /* 0x000fe200078e00ff */
[----:B-1----:R-:W-:Y:S01]  /*3380*/  MOV R9, 0x221 ;  /* 0x0000022100097802 */ /* 0x002fe20000000f00 */
[----:B------:R-:W-:Y:S01]  /*3390*/  IMAD.MOV.U32 R16, RZ, RZ, 0x214 ;  /* 0x00000214ff107424 */ /* 0x000fe200078e00ff */
[----:B------:R1:W-:Y:S01]  /*33a0*/  STS.128 [UR38+0x9810], R20 ;  /* 0x00981014ff007988 */ /* 0x0003e20008000c26 */
[----:B------:R-:W-:-:S02]  /*33b0*/  IMAD.MOV.U32 R18, RZ, RZ, 0x216 ;  /* 0x00000216ff127424 */ /* 0x000fc400078e00ff */
[----:B---3--:R-:W-:Y:S02]  /*33c0*/  HFMA2 R28, -RZ, RZ, 0, 3.1948089599609375e-05 ;  /* 0x00000218ff1c7431 */ /* 0x008fe400000001ff */
[----:B------:R-:W-:Y:S01]  /*33d0*/  IMAD.MOV.U32 R19, RZ, RZ, 0x217 ;  /* 0x00000217ff137424 */ /* 0x000fe200078e00ff */
[----:B------:R2:W-:Y:S01]  /*33e0*/  STS.128 [UR38+0x9820], R24 ;  /* 0x00982018ff007988 */ /* 0x0005e20008000c26 */
[----:B------:R-:W-:Y:S02]  /*33f0*/  IMAD.MOV.U32 R13, RZ, RZ, 0x225 ;  /* 0x00000225ff0d7424 */ /* 0x000fe400078e00ff */
[----:B0-----:R-:W-:Y:S02]  /*3400*/  HFMA2 R34, -RZ, RZ, 0, 3.230571746826171875e-05 ;  /* 0x0000021eff227431 */ /* 0x001fe400000001ff */
[----:B------:R-:W-:Y:S01]  /*3410*/  IMAD.MOV.U32 R14, RZ, RZ, 0x226 ;  /* 0x00000226ff0e7424 */ /* 0x000fe200078e00ff */
        /* <DEDUP_REMOVED lines=8> */
[----:B------:R-:W-:Y:S01]  /*34a0*/  STS.128 [UR38+0x8460], R4 ;  /* 0x00846004ff007988 */ /* 0x000fe20008000c26 */
[----:B------:R-:W-:-:S02]  /*34b0*/  IMAD.MOV.U32 R30, RZ, RZ, 0x21a ;  /* 0x0000021aff1e7424 */ /* 0x000fc400078e00ff */
[----:B--2---:R-:W-:Y:S02]  /*34c0*/  HFMA2 R24, -RZ, RZ, 0, 3.337860107421875e-05 ;  /* 0x00000230ff187431 */ /* 0x004fe400000001ff */
[----:B------:R-:W-:Y:S01]  /*34d0*/  IMAD.MOV.U32 R32, RZ, RZ, 0x21c ;  /* 0x0000021cff207424 */ /* 0x000fe200078e00ff */
[----:B------:R-:W-:Y:S01]  /*34e0*/  STS.128 [UR38+0xa460], RZ ;  /* 0x00a460ffff007988 */ /* 0x000fe20008000c26 */
[----:B------:R-:W-:Y:S02]  /*34f0*/  IMAD.MOV.U32 R33, RZ, RZ, 0x21d ;  /* 0x0000021dff217424 */ /* 0x000fe400078e00ff */
[----:B0-----:R-:W-:Y:S02]  /*3500*/  HFMA2 R18, -RZ, RZ, 0, 3.302097320556640625e-05 ;  /* 0x0000022aff127431 */ /* 0x001fe400000001ff */
[----:B------:R-:W-:Y:S01]  /*3510*/  IMAD.MOV.U32 R16, RZ, RZ, 0x228 ;  /* 0x00000228ff107424 */ /* 0x000fe200078e00ff */
[----:B------:R-:W-:Y:S01]  /*3520*/  STS.128 [UR38+0x8470], R4 ;  /* 0x00847004ff007988 */ /* 0x000fe20008000c26 */
[----:B------:R-:W-:Y:S01]  /*3530*/  IMAD.MOV.U32 R17, RZ, RZ, 0x229 ;  /* 0x00000229ff117424 */ /* 0x000fe200078e00ff */
[----:B------:R-:W-:Y:S01]  /*3540*/  MOV R27, 0x233 ;  /* 0x00000233001b7802 */ /* 0x000fe20000000f00 */
[----:B------:R-:W-:Y:S01]  /*3550*/  IMAD.MOV.U32 R19, RZ, RZ, 0x22b ;  /* 0x0000022bff137424 */ /* 0x000fe200078e00ff */
[----:B------:R-:W-:Y:S01]  /*3560*/  STS.128 [UR38+0xa470], RZ ;  /* 0x00a470ffff007988 */ /* 0x000fe20008000c26 */
[----:B------:R-:W-:-:S02]  /*3570*/  IMAD.MOV.U32 R35, RZ, RZ, 0x21f ;  /* 0x0000021fff237424 */ /* 0x000fc400078e00ff */
[----:B------:R-:W-:Y:S01]  /*3580*/  IMAD.MOV.U32 R20, RZ, RZ, 0x22c ;  /* 0x0000022cff147424 */ /* 0x000fe200078e00ff */
[----:B------:R-:W-:Y:S01]  /*3590*/  STS.128 [UR38+0x8480], R4 ;  /* 0x00848004ff007988 */ /* 0x000fe20008000c26 */
[----:B------:R-:W-:Y:S02]  /*35a0*/  IMAD.MOV.U32 R22, RZ, RZ, 0x22e ;  /* 0x0000022eff167424 */ /* 0x000fe400078e00ff */
[----:B------:R-:W-:Y:S01]  /*35b0*/  IMAD.MOV.U32 R23, RZ, RZ, 0x22f ;  /* 0x0000022fff177424 */ /* 0x000fe200078e00ff */
[----:B------:R-:W-:Y:S01]  /*35c0*/  STS.128 [UR38+0xa480], RZ ;  /* 0x00a480ffff007988 */ /* 0x000fe20008000c26 */
[----:B------:R-:W-:Y:S02]  /*35d0*/  IMAD.MOV.U32 R25, RZ, RZ, 0x231 ;  /* 0x00000231ff197424 */ /* 0x000fe400078e00ff */
[----:B------:R-:W-:Y:S01]  /*35e0*/  IMAD.MOV.U32 R26, RZ, RZ, 0x232 ;  /* 0x00000232ff1a7424 */ /* 0x000fe200078e00ff */
[----:B------:R-:W-:Y:S04]  /*35f0*/  STS.128 [UR38+0x8490], R4 ;  /* 0x00849004ff007988 */ /* 0x000fe80008000c26 */
[----:B------:R-:W-:Y:S04]  /*3600*/  STS.128 [UR38+0xa490], RZ ;  /* 0x00a490ffff007988 */ /* 0x000fe80008000c26 */
        /* <DEDUP_REMOVED lines=120> */
[----:B------:R0:W-:Y:S04]  /*3d90*/  STS.128 [UR38+0x9890], R12 ;  /* 0x0098900cff007988 */ /* 0x0001e80008000c26 */
[----:B------:R1:W-:Y:S04]  /*3da0*/  STS.128 [UR38+0x9880], R8 ;  /* 0x00988008ff007988 */ /* 0x0003e80008000c26 */
[----:B------:R2:W-:Y:S04]  /*3db0*/  STS.128 [UR38+0x98a0], R16 ;  /* 0x0098a010ff007988 */ /* 0x0005e80008000c26 */
[----:B------:R3:W-:Y:S01]  /*3dc0*/  STS.128 [UR38+0x9860], R28 ;  /* 0x0098601cff007988 */ /* 0x0007e20008000c26 */
[----:B0-----:R-:W-:-:S02]  /*3dd0*/  HFMA2 R14, -RZ, RZ, 0, 3.445148468017578125e-05 ;  /* 0x00000242ff0e7431 */ /* 0x001fc400000001ff */
[----:B------:R-:W-:Y:S01]  /*3de0*/  IMAD.MOV.U32 R12, RZ, RZ, 0x240 ;  /* 0x00000240ff0c7424 */ /* 0x000fe200078e00ff */
[----:B------:R0:W-:Y:S01]  /*3df0*/  STS.128 [UR38+0x9870], R32 ;  /* 0x00987020ff007988 */ /* 0x0001e20008000c26 */
[----:B------:R-:W-:Y:S02]  /*3e00*/  IMAD.MOV.U32 R13, RZ, RZ, 0x241 ;  /* 0x00000241ff0d7424 */ /* 0x000fe400078e00ff */
[----:B-1----:R-:W-:Y:S02]  /*3e10*/  HFMA2 R8, -RZ, RZ, 0, 3.40938568115234375e-05 ;  /* 0x0000023cff087431 */ /* 0x002fe400000001ff */
[----:B------:R-:W-:Y:S01]  /*3e20*/  IMAD.MOV.U32 R15, RZ, RZ, 0x243 ;  /* 0x00000243ff0f7424 */ /* 0x000fe200078e00ff */
[----:B------:R-:W-:Y:S01]  /*3e30*/  MOV R11, 0x23f ;  /* 0x0000023f000b7802 */ /* 0x000fe20000000f00 */
[----:B------:R-:W-:Y:S01]  /*3e40*/  IMAD.MOV.U32 R9, RZ, RZ, 0x23d ;  /* 0x0000023dff097424 */ /* 0x000fe200078e00ff */
[----:B--2---:R-:W-:Y:S01]  /*3e50*/  MOV R17, 0x245 ;  /* 0x0000024500117802 */ /* 0x004fe20000000f00 */
[----:B------:R-:W-:Y:S01]  /*3e60*/  IMAD.MOV.U32 R10, RZ, RZ, 0x23e ;  /* 0x0000023eff0a7424 */ /* 0x000fe200078e00ff */
[----:B------:R1:W-:Y:S01]  /*3e70*/  STS.128 [UR38+0x9900], R12 ;  /* 0x0099000cff007988 */ /* 0x0003e20008000c26 */
[----:B------:R-:W-:-:S02]  /*3e80*/  IMAD.MOV.U32 R16, RZ, RZ, 0x244 ;  /* 0x00000244ff107424 */ /* 0x000fc400078e00ff */
[----:B---3--:R-:W-:Y:S02]  /*3e90*/  HFMA2 R30, -RZ, RZ, 0, 3.373622894287109375e-05 ;  /* 0x00000236ff1e7431 */ /* 0x008fe400000001ff */
        /* <DEDUP_REMOVED lines=8> */
[----:B------:R3:W-:Y:S01]  /*3f20*/  STS.128 [UR38+0x9910], R16 ;  /* 0x00991010ff007988 */ /* 0x0007e20008000c26 */
[----:B------:R-:W-:-:S02]  /*3f30*/  IMAD.MOV.U32 R28, RZ, RZ, 0x234 ;  /* 0x00000234ff1c7424 */ /* 0x000fc400078e00ff */
[----:B-1----:R-:W-:Y:S02]  /*3f40*/  HFMA2 R12, -RZ, RZ, 0, 3.55243682861328125e-05 ;  /* 0x00000254ff0c7431 */ /* 0x002fe400000001ff */
[----:B------:R-:W-:Y:S01]  /*3f50*/  IMAD.MOV.U32 R13, RZ, RZ, 0x255 ;  /* 0x00000255ff0d7424 */ /* 0x000fe200078e00ff */
[----:B------:R-:W-:Y:S01]  /*3f60*/  MOV R15, 0x257 ;  /* 0x00000257000f7802 */ /* 0x000fe20000000f00 */
[----:B------:R-:W-:Y:S01]  /*3f70*/  IMAD.MOV.U32 R14, RZ, RZ, 0x256 ;  /* 0x00000256ff0e7424 */ /* 0x000fe200078e00ff */
[----:B--2---:R-:W-:Y:S01]  /*3f80*/  MOV R9, 0x251 ;  /* 0x0000025100097802 */ /* 0x004fe20000000f00 */
[----:B------:R-:W-:Y:S01]  /*3f90*/  IMAD.MOV.U32 R8, RZ, RZ, 0x250 ;  /* 0x00000250ff087424 */ /* 0x000fe200078e00ff */
[----:B------:R1:W-:Y:S01]  /*3fa0*/  STS.128 [UR38+0x98c0], R24 ;  /* 0x0098c018ff007988 */ /* 0x0003e20008000c26 */
[----:B------:R-:W-:Y:S02]  /*3fb0*/  IMAD.MOV.U32 R10, RZ, RZ, 0x252 ;  /* 0x00000252ff0a7424 */ /* 0x000fe400078e00ff */
[----:B0-----:R-:W-:-:S02]  /*3fc0*/  HFMA2 R20, -RZ, RZ, 0, 3.4809112548828125e-05 ;  /* 0x00000248ff147431 */ /* 0x001fc400000001ff */
[----:B------:R-:W-:Y:S01]  /*3fd0*/  IMAD.MOV.U32 R11, RZ, RZ, 0x253 ;  /* 0x00000253ff0b7424 */ /* 0x000fe200078e00ff */
[----:B------:R0:W-:Y:S01]  /*3fe0*/  STS.128 [UR38+0x9950], R12 ;  /* 0x0099500cff007988 */ /* 0x0001e20008000c26 */
[----:B------:R-:W-:Y:S02]  /*3ff0*/  IMAD.MOV.U32 R29, RZ, RZ, 0x235 ;  /* 0x00000235ff1d7424 */ /* 0x000fe400078e00ff */
[----:B---3--:R-:W-:Y:S02]  /*4000*/  HFMA2 R18, -RZ, RZ, 0, 3.588199615478515625e-05 ;  /* 0x0000025aff127431 */ /* 0x008fe400000001ff */
[----:B------:R-:W-:Y:S01]  /*4010*/  IMAD.MOV.U32 R16, RZ, RZ, 0x258 ;  /* 0x00000258ff107424 */ /* 0x000fe200078e00ff */
[----:B------:R2:W-:Y:S01]  /*4020*/  STS.128 [UR38+0x9940], R8 ;  /* 0x00994008ff007988 */ /* 0x0005e20008000c26 */
[----:B------:R-:W-:Y:S01]  /*4030*/  IMAD.MOV.U32 R17, RZ, RZ, 0x259 ;  /* 0x00000259ff117424 */ /* 0x000fe200078e00ff */
[----:B------:R-:W-:Y:S01]  /*4040*/  MOV R23, 0x24b ;  /* 0x0000024b00177802 */ /* 0x000fe20000000f00 */
[----:B------:R-:W-:Y:S01]  /*4050*/  IMAD.MOV.U32 R19, RZ, RZ, 0x25b ;  /* 0x0000025bff137424 */ /* 0x000fe200078e00ff */
[----:B------:R3:W-:Y:S01]  /*4060*/  STS.128 [UR38+0x98e0], R32 ;  /* 0x0098e020ff007988 */ /* 0x0007e20008000c26 */
[----:B------:R-:W-:-:S02]  /*4070*/  IMAD.MOV.U32 R31, RZ, RZ, 0x237 ;  /* 0x00000237ff1f7424 */ /* 0x000fc400078e00ff */
[----:B-1----:R-:W-:Y:S02]  /*4080*/  HFMA2 R26, -RZ, RZ, 0, 3.516674041748046875e-05 ;  /* 0x0000024eff1a7431 */ /* 0x002fe400000001ff */
[----:B------:R-:W-:Y:S01]  /*4090*/  IMAD.MOV.U32 R21, RZ, RZ, 0x249 ;  /* 0x00000249ff157424 */ /* 0x000fe200078e00ff */
[----:B------:R1:W-:Y:S01]  /*40a0*/  STS.128 [UR38+0x9960], R16 ;  /* 0x00996010ff007988 */ /* 0x0003e20008000c26 */
[----:B------:R-:W-:Y:S01]  /*40b0*/  IMAD.MOV.U32 R22, RZ, RZ, 0x24a ;  /* 0x0000024aff167424 */ /* 0x000fe200078e00ff */
[----:B0-----:R-:W-:Y:S01]  /*40c0*/  MOV R13, 0x269 ;  /* 0x00000269000d7802 */ /* 0x001fe20000000f00 */
[----:B------:R-:W-:Y:S01]  /*40d0*/  IMAD.MOV.U32 R12, RZ, RZ, 0x268 ;  /* 0x00000268ff0c7424 */ /* 0x000fe200078e00ff */
[----:B------:R0:W-:Y:S01]  /*40e0*/  STS.128 [UR38+0x98d0], R28 ;  /* 0x0098d01cff007988 */ /* 0x0001e20008000c26 */
[----:B------:R-:W-:Y:S02]  /*40f0*/  IMAD.MOV.U32 R14, RZ, RZ, 0x26a ;  /* 0x0000026aff0e7424 */ /* 0x000fe400078e00ff */
[----:B--2---:R-:W-:-:S02]  /*4100*/  HFMA2 R10, -RZ, RZ, 0, 3.659725189208984375e-05 ;  /* 0x00000266ff0a7431 */ /* 0x004fc400000001ff */
[----:B------:R-:W-:Y:S01]  /*4110*/  IMAD.MOV.U32 R15, RZ, RZ, 0x26b ;  /* 0x0000026bff0f7424 */ /* 0x000fe200078e00ff */
[----:B------:R-:W-:Y:S01]  /*4120*/  STS.128 [UR38+0x9920], R20 ;  /* 0x00992014ff007988 */ /* 0x000fe20008000c26 */
[----:B------:R-:W-:Y:S02]  /*4130*/  IMAD.MOV.U32 R8, RZ, RZ, 0x264 ;  /* 0x00000264ff087424 */ /* 0x000fe400078e00ff */
[----:B---3--:R-:W-:Y:S02]  /*4140*/  HFMA2 R32, -RZ, RZ, 0, 3.62396240234375e-05 ;  /* 0x00000260ff207431 */ /* 0x008fe400000001ff */
[----:B------:R-:W-:Y:S01]  /*4150*/  IMAD.MOV.U32 R9, RZ, RZ, 0x265 ;  /* 0x00000265ff097424 */ /* 0x000fe200078e00ff */
[----:B------:R2:W-:Y:S01]  /*4160*/  STS.128 [UR38+0x99a0], R12 ;  /* 0x0099a00cff007988 */ /* 0x0005e20008000c26 */
[----:B------:R-:W-:Y:S02]  /*4170*/  IMAD.MOV.U32 R11, RZ, RZ, 0x267 ;  /* 0x00000267ff0b7424 */ /* 0x000fe400078e00ff */
[----:B-1----:R-:W-:-:S02]  /*4180*/  HFMA2 R16, -RZ, RZ, 0, 3.69548797607421875e-05 ;  /* 0x0000026cff107431 */ /* 0x002fc400000001ff */
        /* <DEDUP_REMOVED lines=8> */
[----:B------:R-:W-:Y:S01]  /*4210*/  IMAD.MOV.U32 R27, RZ, RZ, 0x24f ;  /* 0x0000024fff1b7424 */ /* 0x000fe200078e00ff */
[----:B------:R-:W-:Y:S01]  /*4220*/  MOV R35, 0x263 ;  /* 0x0000026300237802 */ /* 0x000fe20000000f00 */
[----:B------:R-:W-:-:S02]  /*4230*/  IMAD.MOV.U32 R28, RZ, RZ, 0x25c ;  /* 0x0000025cff1c7424 */ /* 0x000fc400078e00ff */
[----:B--2---:R-:W-:Y:S02]  /*4240*/  HFMA2 R14, -RZ, RZ, 0, 3.802776336669921875e-05 ;  /* 0x0000027eff0e7431 */ /* 0x004fe400000001ff */
[----:B------:R-:W-:Y:S01]  /*4250*/  IMAD.MOV.U32 R12, RZ, RZ, 0x27c ;  /* 0x0000027cff0c7424 */ /* 0x000fe200078e00ff */
[----:B------:R2:W-:Y:S01]  /*4260*/  STS.128 [UR38+0x9930], R24 ;  /* 0x00993018ff007988 */ /* 0x0005e20008000c26 */
[----:B------:R-:W-:Y:S02]  /*4270*/  IMAD.MOV.U32 R13, RZ, RZ, 0x27d ;  /* 0x0000027dff0d7424 */ /* 0x000fe400078e00ff */
[----:B------:R-:W-:Y:S02]  /*4280*/  HFMA2 R22, -RZ, RZ, 0, 3.731250762939453125e-05 ;  /* 0x00000272ff167431 */ /* 0x000fe400000001ff */
[----:B------:R-:W-:Y:S02]  /*4290*/  IMAD.MOV.U32 R15, RZ, RZ, 0x27f ;  /* 0x0000027fff0f7424 */ /* 0x000fe400078e00ff */
[----:B-1----:R-:W-:-:S02]  /*42a0*/  HFMA2 R8, -RZ, RZ, 0, 3.7670135498046875e-05 ;  /* 0x00000278ff087431 */ /* 0x002fc400000001ff */
[----:B------:R-:W-:Y:S01]  /*42b0*/  IMAD.MOV.U32 R9, RZ, RZ, 0x279 ;  /* 0x00000279ff097424 */ /* 0x000fe200078e00ff */
[----:B------:R-:W-:Y:S01]  /*42c0*/  MOV R11, 0x27b ;  /* 0x0000027b000b7802 */ /* 0x000fe20000000f00 */
[----:B------:R-:W-:Y:S01]  /*42d0*/  IMAD.MOV.U32 R10, RZ, RZ, 0x27a ;  /* 0x0000027aff0a7424 */ /* 0x000fe200078e00ff */
[----:B0-----:R-:W-:Y:S01]  /*42e0*/  MOV R17, 0x281 ;  /* 0x0000028100117802 */ /* 0x001fe20000000f00 */
[----:B------:R-:W-:Y:S01]  /*42f0*/  IMAD.MOV.U32 R16, RZ, RZ, 0x280 ;  /* 0x00000280ff107424 */ /* 0x000fe200078e00ff */
[----:B------:R0:W-:Y:S01]  /*4300*/  STS.128 [UR38+0x99f0], R12 ;  /* 0x0099f00cff007988 */ /* 0x0001e20008000c26 */
[----:B------:R-:W-:Y:S02]  /*4310*/  IMAD.MOV.U32 R18, RZ, RZ, 0x282 ;  /* 0x00000282ff127424 */ /* 0x000fe400078e00ff */
[----:B------:R-:W-:Y:S01]  /*4320*/  IMAD.MOV.U32 R19, RZ, RZ, 0x283 ;  /* 0x00000283ff137424 */ /* 0x000fe200078e00ff */
[----:B------:R1:W-:Y:S01]  /*4330*/  STS.128 [UR38+0x99e0], R8 ;  /* 0x0099e008ff007988 */ /* 0x0003e20008000c26 */
[----:B------:R-:W-:Y:S01]  /*4340*/  IMAD.MOV.U32 R30, RZ, RZ, 0x25e ;  /* 0x0000025eff1e7424 */ /* 0x000fe200078e00ff */
[----:B--2---:R-:W-:Y:S01]  /*4350*/  MOV R25, 0x275 ;  /* 0x0000027500197802 */ /* 0x004fe20000000f00 */
[----:B------:R-:W-:Y:S01]  /*4360*/  IMAD.MOV.U32 R31, RZ, RZ, 0x25f ;  /* 0x0000025fff1f7424 */ /* 0x000fe200078e00ff */
[----:B------:R2:W-:Y:S01]  /*4370*/  STS.128 [UR38+0x9a00], R16 ;  /* 0x009a0010ff007988 */ /* 0x0005e20008000c26 */
[----:B------:R-:W-:-:S02]  /*4380*/  IMAD.MOV.U32 R33, RZ, RZ, 0x261 ;  /* 0x00000261ff217424 */ /* 0x000fc400078e00ff */
[----:B------:R-:W-:Y:S01]  /*4390*/  IMAD.MOV.U32 R34, RZ, RZ, 0x262 ;  /* 0x00000262ff227424 */ /* 0x000fe200078e00ff */
[----:B------:R3:W-:Y:S01]  /*43a0*/  STS.128 [UR38+0x9970], R28 ;  /* 0x0099701cff007988 */ /* 0x0007e20008000c26 */
[----:B------:R-:W-:Y:S02]  /*43b0*/  IMAD.MOV.U32 R24, RZ, RZ, 0x274 ;  /* 0x00000274ff187424 */ /* 0x000fe400078e00ff */
[----:B0-----:R-:W-:Y:S02]  /*43c0*/  HFMA2 R12, -RZ, RZ, 0, 3.910064697265625e-05 ;  /* 0x00000290ff0c7431 */ /* 0x001fe400000001ff */
[----:B------:R-:W-:Y:S01]  /*43d0*/  IMAD.MOV.U32 R13, RZ, RZ, 0x291 ;  /* 0x00000291ff0d7424 */ /* 0x000fe200078e00ff */
[----:B------:R-:W-:Y:S01]  /*43e0*/  MOV R15, 0x293 ;  /* 0x00000293000f7802 */ /* 0x000fe20000000f00 */
[----:B------:R-:W-:Y:S01]  /*43f0*/  IMAD.MOV.U32 R14, RZ, RZ, 0x292 ;  /* 0x00000292ff0e7424 */ /* 0x000fe200078e00ff */
[----:B-1----:R-:W-:Y:S01]  /*4400*/  MOV R9, 0x28d ;  /* 0x0000028d00097802 */ /* 0x002fe20000000f00 */
[----:B------:R-:W-:Y:S01]  /*4410*/  IMAD.MOV.U32 R8, RZ, RZ, 0x28c ;  /* 0x0000028cff087424 */ /* 0x000fe200078e00ff */
[----:B------:R0:W-:Y:S01]  /*4420*/  STS.128 [UR38+0x9980], R32 ;  /* 0x00998020ff007988 */ /* 0x0001e20008000c26 */
[----:B------:R-:W-:-:S02]  /*4430*/  IMAD.MOV.U32 R10, RZ, RZ, 0x28e ;  /* 0x0000028eff0a7424 */ /* 0x000fc400078e00ff */
[----:B--2---:R-:W-:Y:S02]  /*4440*/  HFMA2 R18, -RZ, RZ, 0, 3.945827484130859375e-05 ;  /* 0x00000296ff127431 */ /* 0x004fe400000001ff */
[----:B------:R-:W-:Y:S01]  /*4450*/  IMAD.MOV.U32 R11, RZ, RZ, 0x28f ;  /* 0x0000028fff0b7424 */ /* 0x000fe200078e00ff */
[----:B------:R1:W-:Y:S01]  /*4460*/  STS.128 [UR38+0x9a40], R12 ;  /* 0x009a400cff007988 */ /* 0x0003e20008000c26 */
[----:B------:R-:W-:Y:S02]  /*4470*/  IMAD.MOV.U32 R16, RZ, RZ, 0x294 ;  /* 0x00000294ff107424 */ /* 0x000fe400078e00ff */
[----:B---3--:R-:W-:Y:S02]  /*4480*/  HFMA2 R28, -RZ, RZ, 0, 3.83853912353515625e-05 ;  /* 0x00000284ff1c7431 */ /* 0x008fe400000001ff */
[----:B------:R-:W-:Y:S01]  /*4490*/  IMAD.MOV.U32 R17, RZ, RZ, 0x295 ;  /* 0x00000295ff117424 */ /* 0x000fe200078e00ff */
[----:B------:R2:W-:Y:S01]  /*44a0*/  STS.128 [UR38+0x9a30], R8 ;  /* 0x009a3008ff007988 */ /* 0x0005e20008000c26 */
[----:B------:R-:W-:Y:S01]  /*44b0*/  IMAD.MOV.U32 R19, RZ, RZ, 0x297 ;  /* 0x00000297ff137424 */ /* 0x000fe200078e00ff */
[----:B------:R-:W-:Y:S01]  /*44c0*/  MOV R31, 0x287 ;  /* 0x00000287001f7802 */ /* 0x000fe20000000f00 */
[----:B------:R-:W-:Y:S01]  /*44d0*/  IMAD.MOV.U32 R26, RZ, RZ, 0x276 ;  /* 0x00000276ff1a7424 */ /* 0x000fe200078e00ff */
[----:B------:R-:W-:Y:S01]  /*44e0*/  STS.128 [UR38+0x8860], R4 ;  /* 0x00886004ff007988 */ /* 0x000fe20008000c26 */
[----:B------:R-:W-:-:S02]  /*44f0*/  IMAD.MOV.U32 R27, RZ, RZ, 0x277 ;  /* 0x00000277ff1b7424 */ /* 0x000fc400078e00ff */
[----:B0-----:R-:W-:Y:S02]  /*4500*/  HFMA2 R34, -RZ, RZ, 0, 3.874301910400390625e-05 ;  /* 0x0000028aff227431 */ /* 0x001fe400000001ff */
[----:B------:R-:W-:Y:S01]  /*4510*/  IMAD.MOV.U32 R20, RZ, RZ, 0x270 ;  /* 0x00000270ff147424 */ /* 0x000fe200078e00ff */
[----:B------:R0:W-:Y:S01]  /*4520*/  STS.128 [UR38+0x9a50], R16 ;  /* 0x009a5010ff007988 */ /* 0x0001e20008000c26 */
[----:B------:R-:W-:Y:S01]  /*4530*/  IMAD.MOV.U32 R21, RZ, RZ, 0x271 ;  /* 0x00000271ff157424 */ /* 0x000fe200078e00ff */
[----:B-1----:R-:W-:Y:S01]  /*4540*/  MOV R13, 0x2a5 ;  /* 0x000002a5000d7802 */ /* 0x002fe20000000f00 */
[----:B------:R-:W-:Y:S01]  /*4550*/  IMAD.MOV.U32 R12, RZ, RZ, 0x2a4 ;  /* 0x000002a4ff0c7424 */ /* 0x000fe200078e00ff */
[----:B------:R1:W-:Y:S01]  /*4560*/  STS.128 [UR38+0x99d0], R24 ;  /* 0x0099d018ff007988 */ /* 0x0003e20008000c26 */
[----:B------:R-:W-:Y:S02]  /*4570*/  IMAD.MOV.U32 R14, RZ, RZ, 0x2a6 ;  /* 0x000002a6ff0e7424 */ /* 0x000fe400078e00ff */
[----:B--2---:R-:W-:-:S02]  /*4580*/  HFMA2 R10, -RZ, RZ, 0, 4.017353057861328125e-05 ;  /* 0x000002a2ff0a7431 */ /* 0x004fc400000001ff */
[----:B------:R-:W-:Y:S01]  /*4590*/  IMAD.MOV.U32 R15, RZ, RZ, 0x2a7 ;  /* 0x000002a7ff0f7424 */ /* 0x000fe200078e00ff */
[----:B------:R-:W-:Y:S01]  /*45a0*/  STS.128 [UR38+0xa860], RZ ;  /* 0x00a860ffff007988 */ /* 0x000fe20008000c26 */
[----:B------:R-:W-:Y:S02]  /*45b0*/  IMAD.MOV.U32 R8, RZ, RZ, 0x2a0 ;  /* 0x000002a0ff087424 */ /* 0x000fe400078e00ff */
[----:B------:R-:W-:Y:S01]  /*45c0*/  IMAD.MOV.U32 R9, RZ, RZ, 0x2a1 ;  /* 0x000002a1ff097424 */ /* 0x000fe200078e00ff */
[----:B------:R2:W-:Y:S01]  /*45d0*/  STS.128 [UR38+0x9a90], R12 ;  /* 0x009a900cff007988 */ /* 0x0005e20008000c26 */
[----:B------:R-:W-:Y:S02]  /*45e0*/  IMAD.MOV.U32 R11, RZ, RZ, 0x2a3 ;  /* 0x000002a3ff0b7424 */ /* 0x000fe400078e00ff */
[----:B0-----:R-:W-:Y:S02]  /*45f0*/  HFMA2 R16, -RZ, RZ, 0, 4.0531158447265625e-05 ;  /* 0x000002a8ff107431 */ /* 0x001fe400000001ff */
[----:B------:R-:W-:Y:S01]  /*4600*/  IMAD.MOV.U32 R17, RZ, RZ, 0x2a9 ;  /* 0x000002a9ff117424 */ /* 0x000fe200078e00ff */
[----:B------:R-:W-:Y:S01]  /*4610*/  MOV R19, 0x2ab ;  /* 0x000002ab00137802 */ /* 0x000fe20000000f00 */
[----:B------:R-:W-:Y:S01]  /*4620*/  IMAD.MOV.U32 R18, RZ, RZ, 0x2aa ;  /* 0x000002aaff127424 */ /* 0x000fe200078e00ff */
[----:B------:R0:W-:Y:S01]  /*4630*/  STS.128 [UR38+0x9a80], R8 ;  /* 0x009a8008ff007988 */ /* 0x0001e20008000c26 */
[----:B------:R-:W-:-:S02]  /*4640*/  IMAD.MOV.U32 R23, RZ, RZ, 0x273 ;  /* 0x00000273ff177424 */ /* 0x000fc400078e00ff */
[----:B-1----:R-:W-:Y:S02]  /*4650*/  HFMA2 R24, -RZ, RZ, 0, 3.98159027099609375e-05 ;  /* 0x0000029cff187431 */ /* 0x002fe400000001ff */
[----:B------:R-:W-:Y:S01]  /*4660*/  IMAD.MOV.U32 R29, RZ, RZ, 0x285 ;  /* 0x00000285ff1d7424 */ /* 0x000fe200078e00ff */
[----:B------:R1:W-:Y:S01]  /*4670*/  STS.128 [UR38+0x9aa0], R16 ;  /* 0x009aa010ff007988 */ /* 0x0003e20008000c26 */
[----:B------:R-:W-:Y:S01]  /*4680*/  IMAD.MOV.U32 R30, RZ, RZ, 0x286 ;  /* 0x00000286ff1e7424 */ /* 0x000fe200078e00ff */
[----:B------:R-:W-:Y:S01]  /*4690*/  MOV R27, 0x29f ;  /* 0x0000029f001b7802 */ /* 0x000fe20000000f00 */
[----:B------:R-:W-:Y:S02]  /*46a0*/  IMAD.MOV.U32 R32, RZ, RZ, 0x288 ;  /* 0x00000288ff207424 */ /* 0x000fe400078e00ff */
[----:B--2---:R-:W-:Y:S02]  /*46b0*/  HFMA2 R14, -RZ, RZ, 0, 4.160404205322265625e-05 ;  /* 0x000002baff0e7431 */ /* 0x004fe400000001ff */
[----:B------:R-:W-:Y:S01]  /*46c0*/  IMAD.MOV.U32 R12, RZ, RZ, 0x2b8 ;  /* 0x000002b8ff0c7424 */ /* 0x000fe200078e00ff */
[----:B------:R2:W-:Y:S01]  /*46d0*/  STS.128 [UR38+0x99c0], R20 ;  /* 0x0099c014ff007988 */ /* 0x0005e20008000c26 */
[----:B------:R-:W-:-:S02]  /*46e0*/  IMAD.MOV.U32 R13, RZ, RZ, 0x2b9 ;  /* 0x000002b9ff0d7424 */ /* 0x000fc400078e00ff */
[----:B------:R-:W-:Y:S02]  /*46f0*/  IMAD.MOV.U32 R15, RZ, RZ, 0x2bb ;  /* 0x000002bbff0f7424 */ /* 0x000fe400078e00ff */
[----:B0-----:R-:W-:Y:S02]  /*4700*/  HFMA2 R8, -RZ, RZ, 0, 4.12464141845703125e-05 ;  /* 0x000002b4ff087431 */ /* 0x001fe400000001ff */
[----:B------:R-:W-:Y:S01]  /*4710*/  IMAD.MOV.U32 R9, RZ, RZ, 0x2b5 ;  /* 0x000002b5ff097424 */ /* 0x000fe200078e00ff */
[----:B------:R-:W-:Y:S01]  /*4720*/  MOV R11, 0x2b7 ;  /* 0x000002b7000b7802 */ /* 0x000fe20000000f00 */
        /* <DEDUP_REMOVED lines=15> */
[----:B0-----:R-:W-:Y:S02]  /*4820*/  HFMA2 R12, -RZ, RZ, 0, 4.26769256591796875e-05 ;  /* 0x000002ccff0c7431 */ /* 0x001fe400000001ff */
[----:B------:R-:W-:Y:S01]  /*4830*/  IMAD.MOV.U32 R13, RZ, RZ, 0x2cd ;  /* 0x000002cdff0d7424 */ /* 0x000fe200078e00ff */
[----:B------:R-:W-:Y:S01]  /*4840*/  MOV R15, 0x2cf ;  /* 0x000002cf000f7802 */ /* 0x000fe20000000f00 */
[----:B------:R-:W-:Y:S01]  /*4850*/  IMAD.MOV.U32 R14, RZ, RZ, 0x2ce ;  /* 0x000002ceff0e7424 */ /* 0x000fe200078e00ff */
[----:B-1----:R-:W-:Y:S01]  /*4860*/  MOV R9, 0x2c9 ;  /* 0x000002c900097802 */ /* 0x002fe20000000f00 */
[----:B------:R-:W-:Y:S01]  /*4870*/  IMAD.MOV.U32 R8, RZ, RZ, 0x2c8 ;  /* 0x000002c8ff087424 */ /* 0x000fe200078e00ff */
[----:B------:R0:W-:Y:S01]  /*4880*/  STS.128 [UR38+0x9a20], R32 ;  /* 0x009a2020ff007988 */ /* 0x0001e20008000c26 */
[----:B------:R-:W-:Y:S02]  /*4890*/  IMAD.MOV.U32 R10, RZ, RZ, 0x2ca ;  /* 0x000002caff0a7424 */ /* 0x000fe400078e00ff */
[----:B--2---:R-:W-:-:S02]  /*48a0*/  HFMA2 R18, -RZ, RZ, 0, 4.303455352783203125e-05 ;  /* 0x000002d2ff127431 */ /* 0x004fc400000001ff */
[----:B------:R-:W-:Y:S01]  /*48b0*/  IMAD.MOV.U32 R11, RZ, RZ, 0x2cb ;  /* 0x000002cbff0b7424 */ /* 0x000fe200078e00ff */
[----:B------:R1:W-:Y:S01]  /*48c0*/  STS.128 [UR38+0x9b30], R12 ;  /* 0x009b300cff007988 */ /* 0x0003e20008000c26 */
[----:B------:R-:W-:Y:S02]  /*48d0*/  IMAD.MOV.U32 R16, RZ, RZ, 0x2d0 ;  /* 0x000002d0ff107424 */ /* 0x000fe400078e00ff */
[----:B---3--:R-:W-:Y:S02]  /*48e0*/  HFMA2 R30, -RZ, RZ, 0, 4.088878631591796875e-05 ;  /* 0x000002aeff1e7431 */ /* 0x008fe400000001ff */
[----:B------:R-:W-:Y:S01]  /*48f0*/  IMAD.MOV.U32 R17, RZ, RZ, 0x2d1 ;  /* 0x000002d1ff117424 */ /* 0x000fe200078e00ff */
[----:B------:R2:W-:Y:S01]  /*4900*/  STS.128 [UR38+0x9b20], R8 ;  /* 0x009b2008ff007988 */ /* 0x0005e20008000c26 */
[----:B------:R-:W-:Y:S02]  /*4910*/  IMAD.MOV.U32 R19, RZ, RZ, 0x2d3 ;  /* 0x000002d3ff137424 */ /* 0x000fe400078e00ff */
[----:B------:R-:W-:Y:S01]  /*4920*/  IMAD.MOV.U32 R25, RZ, RZ, 0x29d ;  /* 0x0000029dff197424 */ /* 0x000fe200078e00ff */
[----:B------:R3:W-:Y:S01]  /*4930*/  STS.128 [UR38+0x9a60], R20 ;  /* 0x009a6014ff007988 */ /* 0x0007e20008000c26 */
[----:B------:R-:W-:Y:S01]  /*4940*/  IMAD.MOV.U32 R26, RZ, RZ, 0x29e ;  /* 0x0000029eff1a7424 */ /* 0x000fe200078e00ff */
[----:B0-----:R-:W-:Y:S01]  /*4950*/  MOV R33, 0x2b1 ;  /* 0x000002b100217802 */ /* 0x001fe20000000f00 */
[----:B------:R-:W-:Y:S01]  /*4960*/  IMAD.MOV.U32 R32, RZ, RZ, 0x2b0 ;  /* 0x000002b0ff207424 */ /* 0x000fe200078e00ff */
[----:B------:R0:W-:Y:S01]  /*4970*/  STS.128 [UR38+0x9b40], R16 ;  /* 0x009b4010ff007988 */ /* 0x0001e20008000c26 */
[----:B------:R-:W-:Y:S01]  /*4980*/  IMAD.MOV.U32 R34, RZ, RZ, 0x2b2 ;  /* 0x000002b2ff227424 */ /* 0x000fe200078e00ff */
[----:B-1----:R-:W-:Y:S01]  /*4990*/  MOV R13, 0x2e1 ;  /* 0x000002e1000d7802 */ /* 0x002fe20000000f00 */
[----:B------:R-:W-:Y:S01]  /*49a0*/  IMAD.MOV.U32 R12, RZ, RZ, 0x2e0 ;  /* 0x000002e0ff0c7424 */ /* 0x000fe200078e00ff */
[----:B------:R1:W-:Y:S01]  /*49b0*/  STS.128 [UR38+0x9a70], R24 ;  /* 0x009a7018ff007988 */ /* 0x0003e20008000c26 */
[----:B------:R-:W-:-:S02]  /*49c0*/  IMAD.MOV.U32 R14, RZ, RZ, 0x2e2 ;  /* 0x000002e2ff0e7424 */ /* 0x000fc400078e00ff */
[----:B--2---:R-:W-:Y:S02]  /*49d0*/  HFMA2 R10, -RZ, RZ, 0, 4.374980926513671875e-05 ;  /* 0x000002deff0a7431 */ /* 0x004fe400000001ff */
[----:B------:R-:W-:Y:S01]  /*49e0*/  IMAD.MOV.U32 R15, RZ, RZ, 0x2e3 ;  /* 0x000002e3ff0f7424 */ /* 0x000fe200078e00ff */
[----:B------:R-:W-:Y:S01]  /*49f0*/  STS.128 [UR38+0x8870], R4 ;  /* 0x00887004ff007988 */ /* 0x000fe20008000c26 */
[----:B------:R-:W-:Y:S02]  /*4a00*/  IMAD.MOV.U32 R8, RZ, RZ, 0x2dc ;  /* 0x000002dcff087424 */ /* 0x000fe400078e00ff */
[----:B---3--:R-:W-:Y:S02]  /*4a10*/  HFMA2 R20, -RZ, RZ, 0, 4.1961669921875e-05 ;  /* 0x000002c0ff147431 */ /* 0x008fe400000001ff */
[----:B------:R-:W-:Y:S01]  /*4a20*/  IMAD.MOV.U32 R9, RZ, RZ, 0x2dd ;  /* 0x000002ddff097424 */ /* 0x000fe200078e00ff */
[----:B------:R2:W-:Y:S01]  /*4a30*/  STS.128 [UR38+0x9b80], R12 ;  /* 0x009b800cff007988 */ /* 0x0005e20008000c26 */
[----:B------:R-:W-:-:S02]  /*4a40*/  IMAD.MOV.U32 R11, RZ, RZ, 0x2df ;  /* 0x000002dfff0b7424 */ /* 0x000fc400078e00ff */
[----:B0-----:R-:W-:Y:S02]  /*4a50*/  HFMA2 R16, -RZ, RZ, 0, 4.41074371337890625e-05 ;  /* 0x000002e4ff107431 */ /* 0x001fe400000001ff */
[----:B------:R-:W-:Y:S01]  /*4a60*/  IMAD.MOV.U32 R17, RZ, RZ, 0x2e5 ;  /* 0x000002e5ff117424 */ /* 0x000fe200078e00ff */
[----:B------:R-:W-:Y:S01]  /*4a70*/  MOV R19, 0x2e7 ;  /* 0x000002e700137802 */ /* 0x000fe20000000f00 */
[----:B------:R-:W-:Y:S01]  /*4a80*/  IMAD.MOV.U32 R18, RZ, RZ, 0x2e6 ;  /* 0x000002e6ff127424 */ /* 0x000fe200078e00ff */
[----:B------:R0:W-:Y:S01]  /*4a90*/  STS.128 [UR38+0x9b70], R8 ;  /* 0x009b7008ff007988 */ /* 0x0001e20008000c26 */
[----:B------:R-:W-:Y:S02]  /*4aa0*/  IMAD.MOV.U32 R35, RZ, RZ, 0x2b3 ;  /* 0x000002b3ff237424 */ /* 0x000fe400078e00ff */
[----:B-1----:R-:W-:Y:S02]  /*4ab0*/  HFMA2 R26, -RZ, RZ, 0, 4.231929779052734375e-05 ;  /* 0x000002c6ff1a7431 */ /* 0x002fe400000001ff */
[----:B------:R-:W-:Y:S01]  /*4ac0*/  IMAD.MOV.U32 R28, RZ, RZ, 0x2ac ;  /* 0x000002acff1c7424 */ /* 0x000fe200078e00ff */
[----:B------:R1:W-:Y:S01]  /*4ad0*/  STS.128 [UR38+0x9b90], R16 ;  /* 0x009b9010ff007988 */ /* 0x0003e20008000c26 */
[----:B------:R-:W-:Y:S01]  /*4ae0*/  IMAD.MOV.U32 R29, RZ, RZ, 0x2ad ;  /* 0x000002adff1d7424 */ /* 0x000fe200078e00ff */
[----:B------:R-:W-:Y:S01]  /*4af0*/  MOV R23, 0x2c3 ;  /* 0x000002c300177802 */ /* 0x000fe20000000f00 */
[----:B------:R-:W-:-:S02]  /*4b00*/  IMAD.MOV.U32 R31, RZ, RZ, 0x2af ;  /* 0x000002afff1f7424 */ /* 0x000fc400078e00ff */
[----:B--2---:R-:W-:Y:S02]  /*4b10*/  HFMA2 R14, -RZ, RZ, 0, 4.518032073974609375e-05 ;  /* 0x000002f6ff0e7431 */ /* 0x004fe400000001ff */
[----:B------:R-:W-:Y:S01]  /*4b20*/  IMAD.MOV.U32 R12, RZ, RZ, 0x2f4 ;  /* 0x000002f4ff0c7424 */ /* 0x000fe200078e00ff */
[----:B------:R2:W-:Y:S01]  /*4b30*/  STS.128 [UR38+0x9ac0], R32 ;  /* 0x009ac020ff007988 */ /* 0x0005e20008000c26 */
[----:B------:R-:W-:Y:S02]  /*4b40*/  IMAD.MOV.U32 R13, RZ, RZ, 0x2f5 ;  /* 0x000002f5ff0d7424 */ /* 0x000fe400078e00ff */
[----:B------:R-:W-:Y:S02]  /*4b50*/  IMAD.MOV.U32 R15, RZ, RZ, 0x2f7 ;  /* 0x000002f7ff0f7424 */ /* 0x000fe400078e00ff */
[----:B0-----:R-:W-:Y:S02]  /*4b60*/  HFMA2 R8, -RZ, RZ, 0, 4.482269287109375e-05 ;  /* 0x000002f0ff087431 */ /* 0x001fe400000001ff */
        /* <DEDUP_REMOVED lines=9> */
[----:B------:R-:W-:Y:S02]  /*4c00*/  IMAD.MOV.U32 R21, RZ, RZ, 0x2c1 ;  /* 0x000002c1ff157424 */ /* 0x000fe400078e00ff */
[----:B--2---:R-:W-:Y:S02]  /*4c10*/  HFMA2 R32, -RZ, RZ, 0, 4.3392181396484375e-05 ;  /* 0x000002d8ff207431 */ /* 0x004fe400000001ff */
[----:B------:R-:W-:Y:S01]  /*4c20*/  IMAD.MOV.U32 R22, RZ, RZ, 0x2c2 ;  /* 0x000002c2ff167424 */ /* 0x000fe200078e00ff */
[----:B------:R2:W-:Y:S01]  /*4c30*/  STS.128 [UR38+0x9be0], R16 ;  /* 0x009be010ff007988 */ /* 0x0005e20008000c26 */
[----:B------:R-:W-:Y:S01]  /*4c40*/  IMAD.MOV.U32 R24, RZ, RZ, 0x2c4 ;  /* 0x000002c4ff187424 */ /* 0x000fe200078e00ff */
[----:B------:R-:W-:Y:S01]  /*4c50*/  MOV R35, 0x2db ;  /* 0x000002db00237802 */ /* 0x000fe20000000f00 */
[----:B------:R-:W-:Y:S01]  /*4c60*/  IMAD.MOV.U32 R25, RZ, RZ, 0x2c5 ;  /* 0x000002c5ff197424 */ /* 0x000fe200078e00ff */
[----:B------:R3:W-:Y:S01]  /*4c70*/  STS.128 [UR38+0x9ab0], R28 ;  /* 0x009ab01cff007988 */ /* 0x0007e20008000c26 */
[----:B------:R-:W-:-:S02]  /*4c80*/  IMAD.MOV.U32 R27, RZ, RZ, 0x2c7 ;  /* 0x000002c7ff1b7424 */ /* 0x000fc400078e00ff */
[----:B0-----:R-:W-:Y:S02]  /*4c90*/  HFMA2 R12, -RZ, RZ, 0, 4.6253204345703125e-05 ;  /* 0x00000308ff0c7431 */ /* 0x001fe400000001ff */
[----:B------:R-:W-:Y:S01]  /*4ca0*/  IMAD.MOV.U32 R13, RZ, RZ, 0x309 ;  /* 0x00000309ff0d7424 */ /* 0x000fe200078e00ff */
[----:B------:R-:W-:Y:S01]  /*4cb0*/  MOV R15, 0x30b ;  /* 0x0000030b000f7802 */ /* 0x000fe20000000f00 */
[----:B------:R-:W-:Y:S01]  /*4cc0*/  IMAD.MOV.U32 R14, RZ, RZ, 0x30a ;  /* 0x0000030aff0e7424 */ /* 0x000fe200078e00ff */
[----:B-1----:R-:W-:Y:S01]  /*4cd0*/  MOV R9, 0x305 ;  /* 0x0000030500097802 */ /* 0x002fe20000000f00 */
[----:B------:R-:W-:Y:S01]  /*4ce0*/  IMAD.MOV.U32 R8, RZ, RZ, 0x304 ;  /* 0x00000304ff087424 */ /* 0x000fe200078e00ff */
[----:B------:R0:W-:Y:S01]  /*4cf0*/  STS.128 [UR38+0x9b00], R20 ;  /* 0x009b0014ff007988 */ /* 0x0001e20008000c26 */
[----:B------:R-:W-:Y:S02]  /*4d00*/  IMAD.MOV.U32 R10, RZ, RZ, 0x306 ;  /* 0x00000306ff0a7424 */ /* 0x000fe400078e00ff */
[----:B--2---:R-:W-:-:S02]  /*4d10*/  HFMA2 R18, -RZ, RZ, 0, 4.661083221435546875e-05 ;  /* 0x0000030eff127431 */ /* 0x004fc400000001ff */
[----:B------:R-:W-:Y:S01]  /*4d20*/  IMAD.MOV.U32 R11, RZ, RZ, 0x307 ;  /* 0x00000307ff0b7424 */ /* 0x000fe200078e00ff */
[----:B------:R1:W-:Y:S01]  /*4d30*/  STS.128 [UR38+0x9b10], R24 ;  /* 0x009b1018ff007988 */ /* 0x0003e20008000c26 */
[----:B------:R-:W-:Y:S01]  /*4d40*/  IMAD.MOV.U32 R33, RZ, RZ, 0x2d9 ;  /* 0x000002d9ff217424 */ /* 0x000fe200078e00ff */
[----:B---3--:R-:W-:Y:S01]  /*4d50*/  MOV R29, 0x2d5 ;  /* 0x000002d5001d7802 */ /* 0x008fe20000000f00 */
[----:B------:R-:W-:Y:S01]  /*4d60*/  IMAD.MOV.U32 R28, RZ, RZ, 0x2d4 ;  /* 0x000002d4ff1c7424 */ /* 0x000fe200078e00ff */
[----:B------:R2:W-:Y:S01]  /*4d70*/  STS.128 [UR38+0x9c10], R8 ;  /* 0x009c1008ff007988 */ /* 0x0005e20008000c26 */
[----:B------:R-:W-:Y:S02]  /*4d80*/  IMAD.MOV.U32 R30, RZ, RZ, 0x2d6 ;  /* 0x000002d6ff1e7424 */ /* 0x000fe400078e00ff */
[----:B------:R-:W-:Y:S01]  /*4d90*/  IMAD.MOV.U32 R31, RZ, RZ, 0x2d7 ;  /* 0x000002d7ff1f7424 */ /* 0x000fe200078e00ff */
[----:B------:R3:W-:Y:S01]  /*4da0*/  STS.128 [UR38+0x9c20], R12 ;  /* 0x009c200cff007988 */ /* 0x0007e20008000c26 */
[----:B------:R-:W-:-:S02]  /*4db0*/  IMAD.MOV.U32 R34, RZ, RZ, 0x2da ;  /* 0x000002daff227424 */ /* 0x000fc400078e00ff */
[----:B0-----:R-:W-:Y:S02]  /*4dc0*/  HFMA2 R22, -RZ, RZ, 0, 4.446506500244140625e-05 ;  /* 0x000002eaff167431 */ /* 0x001fe400000001ff */
[----:B------:R-:W-:Y:S01]  /*4dd0*/  IMAD.MOV.U32 R16, RZ, RZ, 0x30c ;  /* 0x0000030cff107424 */ /* 0x000fe200078e00ff */
[----:B------:R0:W-:Y:S01]  /*4de0*/  STS.128 [UR38+0x9b50], R28 ;  /* 0x009b501cff007988 */ /* 0x0001e20008000c26 */
[----:B------:R-:W-:Y:S01]  /*4df0*/  IMAD.MOV.U32 R17, RZ, RZ, 0x30d ;  /* 0x0000030dff117424 */ /* 0x000fe200078e00ff */
[----:B-1----:R-:W-:Y:S01]  /*4e00*/  MOV R25, 0x2ed ;  /* 0x000002ed00197802 */ /* 0x002fe20000000f00 */
[----:B------:R-:W-:Y:S01]  /*4e10*/  IMAD.MOV.U32 R24, RZ, RZ, 0x2ec ;  /* 0x000002ecff187424 */ /* 0x000fe200078e00ff */
[----:B------:R1:W-:Y:S01]  /*4e20*/  STS.128 [UR38+0x9b60], R32 ;  /* 0x009b6020ff007988 */ /* 0x0003e20008000c26 */
[----:B------:R-:W-:Y:S02]  /*4e30*/  IMAD.MOV.U32 R26, RZ, RZ, 0x2ee ;  /* 0x000002eeff1a7424 */ /* 0x000fe400078e00ff */
[----:B--2---:R-:W-:-:S02]  /*4e40*/  HFMA2 R10, -RZ, RZ, 0, 4.732608795166015625e-05 ;  /* 0x0000031aff0a7431 */ /* 0x004fc400000001ff */
[----:B------:R-:W-:Y:S01]  /*4e50*/  IMAD.MOV.U32 R27, RZ, RZ, 0x2ef ;  /* 0x000002efff1b7424 */ /* 0x000fe200078e00ff */
[----:B------:R-:W-:Y:S01]  /*4e60*/  STS.128 [UR38+0xa870], RZ ;  /* 0x00a870ffff007988 */ /* 0x000fe20008000c26 */
[----:B------:R-:W-:Y:S01]  /*4e70*/  IMAD.MOV.U32 R19, RZ, RZ, 0x30f ;  /* 0x0000030fff137424 */ /* 0x000fe200078e00ff */
[----:B---3--:R-:W-:Y:S01]  /*4e80*/  MOV R13, 0x31d ;  /* 0x0000031d000d7802 */ /* 0x008fe20000000f00 */
[----:B------:R-:W-:Y:S01]  /*4e90*/  IMAD.MOV.U32 R20, RZ, RZ, 0x2e8 ;  /* 0x000002e8ff147424 */ /* 0x000fe200078e00ff */
[----:B------:R2:W-:Y:S01]  /*4ea0*/  STS.128 [UR38+0x9bb0], R24 ;  /* 0x009bb018ff007988 */ /* 0x0005e20008000c26 */
[----:B------:R-:W-:Y:S02]  /*4eb0*/  IMAD.MOV.U32 R21, RZ, RZ, 0x2e9 ;  /* 0x000002e9ff157424 */ /* 0x000fe400078e00ff */
[----:B0-----:R-:W-:Y:S02]  /*4ec0*/  HFMA2 R28, -RZ, RZ, 0, 4.55379486083984375e-05 ;  /* 0x000002fcff1c7431 */ /* 0x001fe400000001ff */
[----:B------:R-:W-:Y:S01]  /*4ed0*/  IMAD.MOV.U32 R23, RZ, RZ, 0x2eb ;  /* 0x000002ebff177424 */ /* 0x000fe200078e00ff */
[----:B------:R0:W-:Y:S01]  /*4ee0*/  STS.128 [UR38+0x9c30], R16 ;  /* 0x009c3010ff007988 */ /* 0x0001e20008000c26 */
[----:B------:R-:W-:-:S02]  /*4ef0*/  IMAD.MOV.U32 R12, RZ, RZ, 0x31c ;  /* 0x0000031cff0c7424 */ /* 0x000fc400078e00ff */
[----:B-1----:R-:W-:Y:S02]  /*4f00*/  HFMA2 R34, -RZ, RZ, 0, 4.589557647705078125e-05 ;  /* 0x00000302ff227431 */ /* 0x002fe400000001ff */
[----:B------:R-:W-:Y:S01]  /*4f10*/  IMAD.MOV.U32 R14, RZ, RZ, 0x31e ;  /* 0x0000031eff0e7424 */ /* 0x000fe200078e00ff */
[----:B------:R1:W-:Y:S01]  /*4f20*/  STS.128 [UR38+0x9ba0], R20 ;  /* 0x009ba014ff007988 */ /* 0x0003e20008000c26 */
[----:B------:R-:W-:Y:S01]  /*4f30*/  IMAD.MOV.U32 R15, RZ, RZ, 0x31f ;  /* 0x0000031fff0f7424 */ /* 0x000fe200078e00ff */
[----:B------:R-:W-:Y:S01]  /*4f40*/  MOV R31, 0x2ff ;  /* 0x000002ff001f7802 */ /* 0x000fe20000000f00 */
[----:B------:R-:W-:Y:S01]  /*4f50*/  IMAD.MOV.U32 R8, RZ, RZ, 0x318 ;  /* 0x00000318ff087424 */ /* 0x000fe200078e00ff */
[----:B------:R-:W-:Y:S01]  /*4f60*/  STS.128 [UR38+0x8880], R4 ;  /* 0x00888004ff007988 */ /* 0x000fe20008000c26 */
[----:B------:R-:W-:Y:S02]  /*4f70*/  IMAD.MOV.U32 R9, RZ, RZ, 0x319 ;  /* 0x00000319ff097424 */ /* 0x000fe400078e00ff */
[----:B--2---:R-:W-:-:S02]  /*4f80*/  HFMA2 R24, -RZ, RZ, 0, 4.69684600830078125e-05 ;  /* 0x00000314ff187431 */ /* 0x004fc400000001ff */
[----:B------:R-:W-:Y:S01]  /*4f90*/  IMAD.MOV.U32 R11, RZ, RZ, 0x31b ;  /* 0x0000031bff0b7424 */ /* 0x000fe200078e00ff */
[----:B------:R2:W-:Y:S01]  /*4fa0*/  STS.128 [UR38+0x9c70], R12 ;  /* 0x009c700cff007988 */ /* 0x0005e20008000c26 */
[----:B------:R-:W-:Y:S02]  /*4fb0*/  IMAD.MOV.U32 R29, RZ, RZ, 0x2fd ;  /* 0x000002fdff1d7424 */ /* 0x000fe400078e00ff */
[----:B0-----:R-:W-:Y:S02]  /*4fc0*/  HFMA2 R16, -RZ, RZ, 0, 4.76837158203125e-05 ;  /* 0x00000320ff107431 */ /* 0x001fe400000001ff */
[----:B------:R-:W-:Y:S01]  /*4fd0*/  IMAD.MOV.U32 R30, RZ, RZ, 0x2fe ;  /* 0x000002feff1e7424 */ /* 0x000fe200078e00ff */
[----:B------:R-:W-:Y:S01]  /*4fe0*/  MOV R27, 0x317 ;  /* 0x00000317001b7802 */ /* 0x000fe20000000f00 */
[----:B------:R-:W-:Y:S01]  /*4ff0*/  IMAD.MOV.U32 R32, RZ, RZ, 0x300 ;  /* 0x00000300ff207424 */ /* 0x000fe200078e00ff */
[----:B-1----:R-:W-:Y:S01]  /*5000*/  MOV R21, 0x311 ;  /* 0x0000031100157802 */ /* 0x002fe20000000f00 */
[----:B------:R-:W-:Y:S01]  /*5010*/  IMAD.MOV.U32 R33, RZ, RZ, 0x301 ;  /* 0x00000301ff217424 */ /* 0x000fe200078e00ff */
[----:B------:R-:W-:Y:S01]  /*5020*/  MOV R19, 0x323 ;  /* 0x0000032300137802 */ /* 0x000fe20000000f00 */
[----:B------:R-:W-:Y:S01]  /*5030*/  IMAD.MOV.U32 R35, RZ, RZ, 0x303 ;  /* 0x00000303ff237424 */ /* 0x000fe200078e00ff */
[----:B------:R0:W-:Y:S01]  /*5040*/  STS.128 [UR38+0x9c60], R8 ;  /* 0x009c6008ff007988 */ /* 0x0001e20008000c26 */
[----:B------:R-:W-:-:S02]  /*5050*/  IMAD.MOV.U32 R20, RZ, RZ, 0x310 ;  /* 0x00000310ff147424 */ /* 0x000fc400078e00ff */
[----:B------:R-:W-:Y:S02]  /*5060*/  IMAD.MOV.U32 R22, RZ, RZ, 0x312 ;  /* 0x00000312ff167424 */ /* 0x000fe400078e00ff */
[----:B--2---:R-:W-:Y:S02]  /*5070*/  HFMA2 R14, -RZ, RZ, 0, 4.875659942626953125e-05 ;  /* 0x00000332ff0e7431 */ /* 0x004fe400000001ff */
[----:B------:R-:W-:Y:S01]  /*5080*/  IMAD.MOV.U32 R23, RZ, RZ, 0x313 ;  /* 0x00000313ff177424 */ /* 0x000fe200078e00ff */
[----:B------:R1:W-:Y:S01]  /*5090*/  STS.128 [UR38+0x9bf0], R28 ;  /* 0x009bf01cff007988 */ /* 0x0003e20008000c26 */
[----:B------:R-:W-:Y:S02]  /*50a0*/  IMAD.MOV.U32 R25, RZ, RZ, 0x315 ;  /* 0x00000315ff197424 */ /* 0x000fe400078e00ff */
[----:B------:R-:W-:Y:S01]  /*50b0*/  IMAD.MOV.U32 R26, RZ, RZ, 0x316 ;  /* 0x00000316ff1a7424 */ /* 0x000fe200078e00ff */
[----:B------:R2:W-:Y:S01]  /*50c0*/  STS.128 [UR38+0x9c00], R32 ;  /* 0x009c0020ff007988 */ /* 0x0005e20008000c26 */
[----:B------:R-:W-:-:S02]  /*50d0*/  IMAD.MOV.U32 R17, RZ, RZ, 0x321 ;  /* 0x00000321ff117424 */ /* 0x000fc400078e00ff */
[----:B------:R-:W-:Y:S02]  /*50e0*/  IMAD.MOV.U32 R18, RZ, RZ, 0x322 ;  /* 0x00000322ff127424 */ /* 0x000fe400078e00ff */
[----:B0-----:R-:W-:Y:S02]  /*50f0*/  HFMA2 R8, -RZ, RZ, 0, 4.83989715576171875e-05 ;  /* 0x0000032cff087431 */ /* 0x001fe400000001ff */
[----:B------:R-:W-:Y:S01]  /*5100*/  IMAD.MOV.U32 R12, RZ, RZ, 0x330 ;  /* 0x00000330ff0c7424 */ /* 0x000fe200078e00ff */
[----:B------:R-:W-:Y:S01]  /*5110*/  MOV R11, 0x32f ;  /* 0x0000032f000b7802 */ /* 0x000fe20000000f00 */
[----:B------:R-:W-:Y:S01]  /*5120*/  IMAD.MOV.U32 R13, RZ, RZ, 0x331 ;  /* 0x00000331ff0d7424 */ /* 0x000fe200078e00ff */
[----:B------:R0:W-:Y:S01]  /*5130*/  STS.128 [UR38+0x9c40], R20 ;  /* 0x009c4014ff007988 */ /* 0x0001e20008000c26 */
[----:B------:R-:W-:Y:S02]  /*5140*/  IMAD.MOV.U32 R15, RZ, RZ, 0x333 ;  /* 0x00000333ff0f7424 */ /* 0x000fe400078e00ff */
[----:B-1----:R-:W-:-:S02]  /*5150*/  HFMA2 R30, -RZ, RZ, 0, 4.804134368896484375e-05 ;  /* 0x00000326ff1e7431 */ /* 0x002fc400000001ff */
[----:B------:R-:W-:Y:S01]  /*5160*/  IMAD.MOV.U32 R9, RZ, RZ, 0x32d ;  /* 0x0000032dff097424 */ /* 0x000fe200078e00ff */
[----:B------:R-:W-:Y:S01]  /*5170*/  STS.128 [UR38+0x9c50], R24 ;  /* 0x009c5018ff007988 */ /* 0x000fe20008000c26 */
[----:B------:R-:W-:Y:S01]  /*5180*/  IMAD.MOV.U32 R10, RZ, RZ, 0x32e ;  /* 0x0000032eff0a7424 */ /* 0x000fe200078e00ff */
[----:B--2---:R-:W-:Y:S01]  /*5190*/  MOV R33, 0x329 ;  /* 0x0000032900217802 */ /* 0x004fe20000000f00 */
[----:B------:R-:W-:Y:S01]  /*51a0*/  IMAD.MOV.U32 R28, RZ, RZ, 0x324 ;  /* 0x00000324ff1c7424 */ /* 0x000fe200078e00ff */
[----:B------:R1:W-:Y:S01]  /*51b0*/  STS.128 [UR38+0x9c80], R16 ;  /* 0x009c8010ff007988 */ /* 0x0003e20008000c26 */
[----:B------:R-:W-:Y:S02]  /*51c0*/  IMAD.MOV.U32 R29, RZ, RZ, 0x325 ;  /* 0x00000325ff1d7424 */ /* 0x000fe400078e00ff */
[----:B------:R-:W-:Y:S01]  /*51d0*/  IMAD.MOV.U32 R31, RZ, RZ, 0x327 ;  /* 0x00000327ff1f7424 */ /* 0x000fe200078e00ff */
[----:B------:R-:W-:Y:S01]  /*51e0*/  STS.128 [UR38+0xa880], RZ ;  /* 0x00a880ffff007988 */ /* 0x000fe20008000c26 */
[----:B------:R-:W-:-:S02]  /*51f0*/  IMAD.MOV.U32 R32, RZ, RZ, 0x328 ;  /* 0x00000328ff207424 */ /* 0x000fc400078e00ff */
[----:B0-----:R-:W-:Y:S02]  /*5200*/  HFMA2 R20, -RZ, RZ, 0, 4.9114227294921875e-05 ;  /* 0x00000338ff147431 */ /* 0x001fe400000001ff */
[----:B------:R-:W-:Y:S01]  /*5210*/  IMAD.MOV.U32 R21, RZ, RZ, 0x339 ;  /* 0x00000339ff157424 */ /* 0x000fe200078e00ff */
[----:B------:R-:W-:Y:S01]  /*5220*/  STS.128 [UR38+0x8890], R4 ;  /* 0x00889004ff007988 */ /* 0x000fe20008000c26 */
        /* <DEDUP_REMOVED lines=9> */
[----:B------:R-:W-:Y:S02]  /*52c0*/  HFMA2 R26, -RZ, RZ, 0, 4.947185516357421875e-05 ;  /* 0x0000033eff1a7431 */ /* 0x000fe400000001ff */
[----:B------:R-:W-:Y:S01]  /*52d0*/  IMAD.MOV.U32 R19, RZ, RZ, 0x337 ;  /* 0x00000337ff137424 */ /* 0x000fe200078e00ff */
[----:B------:R-:W-:Y:S01]  /*52e0*/  STS.128 [UR38+0xa8a0], RZ ;  /* 0x00a8a0ffff007988 */ /* 0x000fe20008000c26 */
[----:B------:R-:W-:Y:S02]  /*52f0*/  IMAD.MOV.U32 R24, RZ, RZ, 0x33c ;  /* 0x0000033cff187424 */ /* 0x000fe400078e00ff */
[----:B------:R-:W-:Y:S01]  /*5300*/  IMAD.MOV.U32 R25, RZ, RZ, 0x33d ;  /* 0x0000033dff197424 */ /* 0x000fe200078e00ff */
[----:B------:R-:W-:Y:S01]  /*5310*/  STS.128 [UR38+0x88b0], R4 ;  /* 0x0088b004ff007988 */ /* 0x000fe20008000c26 */
[----:B------:R-:W-:-:S03]  /*5320*/  IMAD.MOV.U32 R27, RZ, RZ, 0x33f ;  /* 0x0000033fff1b7424 */ /* 0x000fc600078e00ff */
        /* <DEDUP_REMOVED lines=127> */
[----:B0-----:R-:W-:-:S02]  /*5b20*/  HFMA2 R12, -RZ, RZ, 0, 4.98294830322265625e-05 ;  /* 0x00000344ff0c7431 */ /* 0x001fc400000001ff */
[----:B------:R-:W-:Y:S01]  /*5b30*/  IMAD.MOV.U32 R13, RZ, RZ, 0x345 ;  /* 0x00000345ff0d7424 */ /* 0x000fe200078e00ff */
[----:B------:R-:W-:Y:S01]  /*5b40*/  MOV R15, 0x347 ;  /* 0x00000347000f7802 */ /* 0x000fe20000000f00 */
[----:B------:R-:W-:Y:S01]  /*5b50*/  IMAD.MOV.U32 R14, RZ, RZ, 0x346 ;  /* 0x00000346ff0e7424 */ /* 0x000fe200078e00ff */
[----:B-1----:R-:W-:Y:S01]  /*5b60*/  MOV R9, 0x341 ;  /* 0x0000034100097802 */ /* 0x002fe20000000f00 */
[----:B------:R-:W-:Y:S01]  /*5b70*/  IMAD.MOV.U32 R8, RZ, RZ, 0x340 ;  /* 0x00000340ff087424 */ /* 0x000fe200078e00ff */
[----:B------:R0:W-:Y:S01]  /*5b80*/  STS.128 [UR38+0x9c90], R28 ;  /* 0x009c901cff007988 */ /* 0x0001e20008000c26 */
[----:B------:R-:W-:Y:S02]  /*5b90*/  IMAD.MOV.U32 R10, RZ, RZ, 0x342 ;  /* 0x00000342ff0a7424 */ /* 0x000fe400078e00ff */
[----:B--2---:R-:W-:Y:S02]  /*5ba0*/  HFMA2 R16, -RZ, RZ, 0, 5.054473876953125e-05 ;  /* 0x00000350ff107431 */ /* 0x004fe400000001ff */
[----:B------:R-:W-:Y:S01]  /*5bb0*/  IMAD.MOV.U32 R11, RZ, RZ, 0x343 ;  /* 0x00000343ff0b7424 */ /* 0x000fe200078e00ff */
[----:B------:R1:W-:Y:S01]  /*5bc0*/  STS.128 [UR38+0x9d10], R12 ;  /* 0x009d100cff007988 */ /* 0x0003e20008000c26 */
[----:B------:R-:W-:Y:S01]  /*5bd0*/  IMAD.MOV.U32 R17, RZ, RZ, 0x351 ;  /* 0x00000351ff117424 */ /* 0x000fe200078e00ff */
[----:B------:R-:W-:Y:S01]  /*5be0*/  MOV R19, 0x353 ;  /* 0x0000035300137802 */ /* 0x000fe20000000f00 */
[----:B------:R-:W-:Y:S01]  /*5bf0*/  IMAD.MOV.U32 R18, RZ, RZ, 0x352 ;  /* 0x00000352ff127424 */ /* 0x000fe200078e00ff */
[----:B------:R2:W-:Y:S01]  /*5c00*/  STS.128 [UR38+0x9d00], R8 ;  /* 0x009d0008ff007988 */ /* 0x0005e20008000c26 */
[----:B---3--:R-:W-:-:S02]  /*5c10*/  HFMA2 R20, -RZ, RZ, 0, 5.12599945068359375e-05 ;  /* 0x0000035cff147431 */ /* 0x008fc400000001ff */
[----:B------:R-:W-:Y:S01]  /*5c20*/  IMAD.MOV.U32 R21, RZ, RZ, 0x35d ;  /* 0x0000035dff157424 */ /* 0x000fe200078e00ff */
[----:B------:R-:W-:Y:S01]  /*5c30*/  MOV R23, 0x35f ;  /* 0x0000035f00177802 */ /* 0x000fe20000000f00 */
[----:B------:R3:W-:Y:S01]  /*5c40*/  STS.128 [UR38+0x9d40], R16 ;  /* 0x009d4010ff007988 */ /* 0x0007e20008000c26 */
[----:B------:R-:W-:Y:S02]  /*5c50*/  IMAD.MOV.U32 R22, RZ, RZ, 0x35e ;  /* 0x0000035eff167424 */ /* 0x000fe400078e00ff */
[----:B0-----:R-:W-:Y:S02]  /*5c60*/  HFMA2 R30, -RZ, RZ, 0, 5.018711090087890625e-05 ;  /* 0x0000034aff1e7431 */ /* 0x001fe400000001ff */
[----:B------:R-:W-:Y:S01]  /*5c70*/  IMAD.MOV.U32 R28, RZ, RZ, 0x348 ;  /* 0x00000348ff1c7424 */ /* 0x000fe200078e00ff */
[----:B------:R0:W-:Y:S01]  /*5c80*/  STS.128 [UR38+0x9ca0], R32 ;  /* 0x009ca020ff007988 */ /* 0x0001e20008000c26 */
[----:B------:R-:W-:Y:S01]  /*5c90*/  IMAD.MOV.U32 R29, RZ, RZ, 0x349 ;  /* 0x00000349ff1d7424 */ /* 0x000fe200078e00ff */
[----:B-1----:R-:W-:Y:S01]  /*5ca0*/  MOV R13, 0x359 ;  /* 0x00000359000d7802 */ /* 0x002fe20000000f00 */
[----:B------:R-:W-:Y:S01]  /*5cb0*/  IMAD.MOV.U32 R12, RZ, RZ, 0x358 ;  /* 0x00000358ff0c7424 */ /* 0x000fe200078e00ff */
[----:B------:R1:W-:Y:S01]  /*5cc0*/  STS.128 [UR38+0x9cf0], R24 ;  /* 0x009cf018ff007988 */ /* 0x0003e20008000c26 */
[----:B------:R-:W-:-:S02]  /*5cd0*/  IMAD.MOV.U32 R14, RZ, RZ, 0x35a ;  /* 0x0000035aff0e7424 */ /* 0x000fc400078e00ff */
[----:B--2---:R-:W-:Y:S02]  /*5ce0*/  HFMA2 R10, -RZ, RZ, 0, 5.090236663818359375e-05 ;  /* 0x00000356ff0a7431 */ /* 0x004fe400000001ff */
[----:B------:R-:W-:Y:S01]  /*5cf0*/  IMAD.MOV.U32 R15, RZ, RZ, 0x35b ;  /* 0x0000035bff0f7424 */ /* 0x000fe200078e00ff */
[----:B------:R2:W-:Y:S01]  /*5d00*/  STS.128 [UR38+0x9d70], R20 ;  /* 0x009d7014ff007988 */ /* 0x0005e20008000c26 */
[----:B------:R-:W-:Y:S01]  /*5d10*/  IMAD.MOV.U32 R8, RZ, RZ, 0x354 ;  /* 0x00000354ff087424 */ /* 0x000fe200078e00ff */
[----:B---3--:R-:W-:Y:S01]  /*5d20*/  MOV R17, 0x365 ;  /* 0x0000036500117802 */ /* 0x008fe20000000f00 */
[----:B------:R-:W-:Y:S01]  /*5d30*/  IMAD.MOV.U32 R9, RZ, RZ, 0x355 ;  /* 0x00000355ff097424 */ /* 0x000fe200078e00ff */
[----:B------:R3:W-:Y:S01]  /*5d40*/  STS.128 [UR38+0x9d60], R12 ;  /* 0x009d600cff007988 */ /* 0x0007e20008000c26 */
[----:B------:R-:W-:Y:S01]  /*5d50*/  IMAD.MOV.U32 R11, RZ, RZ, 0x357 ;  /* 0x00000357ff0b7424 */ /* 0x000fe200078e00ff */
[----:B0-----:R-:W-:Y:S01]  /*5d60*/  MOV R33, 0x34d ;  /* 0x0000034d00217802 */ /* 0x001fe20000000f00 */
[----:B------:R-:W-:Y:S01]  /*5d70*/  IMAD.MOV.U32 R16, RZ, RZ, 0x364 ;  /* 0x00000364ff107424 */ /* 0x000fe200078e00ff */
[----:B------:R-:W-:Y:S01]  /*5d80*/  STS.128 [UR38+0x8c90], R4 ;  /* 0x008c9004ff007988 */ /* 0x000fe20008000c26 */
[----:B------:R-:W-:-:S02]  /*5d90*/  IMAD.MOV.U32 R18, RZ, RZ, 0x366 ;  /* 0x00000366ff127424 */ /* 0x000fc400078e00ff */
[----:B-1----:R-:W-:Y:S02]  /*5da0*/  HFMA2 R26, -RZ, RZ, 0, 5.161762237548828125e-05 ;  /* 0x00000362ff1a7431 */ /* 0x002fe400000001ff */
[----:B------:R-:W-:Y:S01]  /*5db0*/  IMAD.MOV.U32 R19, RZ, RZ, 0x367 ;  /* 0x00000367ff137424 */ /* 0x000fe200078e00ff */
[----:B------:R0:W-:Y:S01]  /*5dc0*/  STS.128 [UR38+0x9d50], R8 ;  /* 0x009d5008ff007988 */ /* 0x0001e20008000c26 */
[----:B------:R-:W-:Y:S02]  /*5dd0*/  IMAD.MOV.U32 R32, RZ, RZ, 0x34c ;  /* 0x0000034cff207424 */ /* 0x000fe400078e00ff */
[----:B--2---:R-:W-:Y:S02]  /*5de0*/  HFMA2 R22, -RZ, RZ, 0, 5.376338958740234375e-05 ;  /* 0x00000386ff167431 */ /* 0x004fe400000001ff */
[----:B------:R-:W-:Y:S01]  /*5df0*/  IMAD.MOV.U32 R34, RZ, RZ, 0x34e ;  /* 0x0000034eff227424 */ /* 0x000fe200078e00ff */
[----:B------:R1:W-:Y:S01]  /*5e00*/  STS.128 [UR38+0x9d90], R16 ;  /* 0x009d9010ff007988 */ /* 0x0003e20008000c26 */
[----:B------:R-:W-:-:S02]  /*5e10*/  IMAD.MOV.U32 R35, RZ, RZ, 0x34f ;  /* 0x0000034fff237424 */ /* 0x000fc400078e00ff */
[----:B---3--:R-:W-:Y:S02]  /*5e20*/  HFMA2 R14, -RZ, RZ, 0, 5.233287811279296875e-05 ;  /* 0x0000036eff0e7431 */ /* 0x008fe400000001ff */
[----:B------:R-:W-:Y:S01]  /*5e30*/  IMAD.MOV.U32 R12, RZ, RZ, 0x36c ;  /* 0x0000036cff0c7424 */ /* 0x000fe200078e00ff */
[----:B------:R-:W-:Y:S01]  /*5e40*/  STS.128 [UR38+0x8ca0], R4 ;  /* 0x008ca004ff007988 */ /* 0x000fe20008000c26 */
[----:B------:R-:W-:Y:S02]  /*5e50*/  IMAD.MOV.U32 R13, RZ, RZ, 0x36d ;  /* 0x0000036dff0d7424 */ /* 0x000fe400078e00ff */
[----:B------:R-:W-:Y:S01]  /*5e60*/  IMAD.MOV.U32 R15, RZ, RZ, 0x36f ;  /* 0x0000036fff0f7424 */ /* 0x000fe200078e00ff */
[----:B------:R2:W-:Y:S01]  /*5e70*/  STS.128 [UR38+0x9d30], R32 ;  /* 0x009d3020ff007988 */ /* 0x0005e20008000c26 */
[----:B------:R-:W-:Y:S02]  /*5e80*/  IMAD.MOV.U32 R31, RZ, RZ, 0x34b ;  /* 0x0000034bff1f7424 */ /* 0x000fe400078e00ff */
[----:B0-----:R-:W-:-:S02]  /*5e90*/  HFMA2 R8, -RZ, RZ, 0, 5.1975250244140625e-05 ;  /* 0x00000368ff087431 */ /* 0x001fc400000001ff */
[----:B------:R-:W-:Y:S01]  /*5ea0*/  IMAD.MOV.U32 R9, RZ, RZ, 0x369 ;  /* 0x00000369ff097424 */ /* 0x000fe200078e00ff */
[----:B------:R-:W-:Y:S01]  /*5eb0*/  MOV R11, 0x36b ;  /* 0x0000036b000b7802 */ /* 0x000fe20000000f00 */
[----:B------:R-:W-:Y:S01]  /*5ec0*/  IMAD.MOV.U32 R10, RZ, RZ, 0x36a ;  /* 0x0000036aff0a7424 */ /* 0x000fe200078e00ff */
[----:B------:R0:W-:Y:S01]  /*5ed0*/  STS.128 [UR38+0x9db0], R12 ;  /* 0x009db00cff007988 */ /* 0x0001e20008000c26 */
[----:B-1----:R-:W-:Y:S02]  /*5ee0*/  HFMA2 R18, -RZ, RZ, 0, 5.304813385009765625e-05 ;  /* 0x0000037aff127431 */ /* 0x002fe400000001ff */
[----:B------:R-:W-:Y:S01]  /*5ef0*/  IMAD.MOV.U32 R16, RZ, RZ, 0x378 ;  /* 0x00000378ff107424 */ /* 0x000fe200078e00ff */
[----:B------:R1:W-:Y:S01]  /*5f00*/  STS.128 [UR38+0x9da0], R8 ;  /* 0x009da008ff007988 */ /* 0x0003e20008000c26 */
[----:B------:R-:W-:Y:S02]  /*5f10*/  IMAD.MOV.U32 R17, RZ, RZ, 0x379 ;  /* 0x00000379ff117424 */ /* 0x000fe400078e00ff */
[----:B------:R-:W-:-:S02]  /*5f20*/  IMAD.MOV.U32 R19, RZ, RZ, 0x37b ;  /* 0x0000037bff137424 */ /* 0x000fc400078e00ff */
[----:B--2---:R-:W-:Y:S01]  /*5f30*/  HFMA2 R32, -RZ, RZ, 0, 5.26905059814453125e-05 ;  /* 0x00000374ff207431 */ /* 0x004fe200000001ff */
[----:B------:R2:W-:Y:S01]  /*5f40*/  STS.128 [UR38+0x9d20], R28 ;  /* 0x009d201cff007988 */ /* 0x0005e20008000c26 */
[----:B------:R-:W-:Y:S01]  /*5f50*/  IMAD.MOV.U32 R24, RZ, RZ, 0x360 ;  /* 0x00000360ff187424 */ /* 0x000fe200078e00ff */
[----:B------:R-:W-:Y:S01]  /*5f60*/  MOV R35, 0x377 ;  /* 0x0000037700237802 */ /* 0x000fe20000000f00 */
[----:B------:R-:W-:Y:S01]  /*5f70*/  IMAD.MOV.U32 R25, RZ, RZ, 0x361 ;  /* 0x00000361ff197424 */ /* 0x000fe200078e00ff */
[----:B------:R3:W-:Y:S01]  /*5f80*/  STS.128 [UR38+0x9de0], R16 ;  /* 0x009de010ff007988 */ /* 0x0007e20008000c26 */
[----:B0-----:R-:W-:Y:S02]  /*5f90*/  HFMA2 R12, -RZ, RZ, 0, 5.340576171875e-05 ;  /* 0x00000380ff0c7431 */ /* 0x001fe400000001ff */
[----:B------:R-:W-:Y:S01]  /*5fa0*/  IMAD.MOV.U32 R13, RZ, RZ, 0x381 ;  /* 0x00000381ff0d7424 */ /* 0x000fe200078e00ff */
[----:B------:R-:W-:Y:S01]  /*5fb0*/  MOV R15, 0x383 ;  /* 0x00000383000f7802 */ /* 0x000fe20000000f00 */
[----:B------:R-:W-:Y:S01]  /*5fc0*/  IMAD.MOV.U32 R14, RZ, RZ, 0x382 ;  /* 0x00000382ff0e7424 */ /* 0x000fe200078e00ff */
[----:B-1----:R-:W-:Y:S01]  /*5fd0*/  MOV R9, 0x37d ;  /* 0x0000037d00097802 */ /* 0x002fe20000000f00 */
[----:B------:R-:W-:Y:S01]  /*5fe0*/  IMAD.MOV.U32 R8, RZ, RZ, 0x37c ;  /* 0x0000037cff087424 */ /* 0x000fe200078e00ff */
[----:B------:R-:W-:Y:S01]  /*5ff0*/  STS.128 [UR38+0x8cb0], R4 ;  /* 0x008cb004ff007988 */ /* 0x000fe20008000c26 */
[----:B------:R-:W-:-:S02]  /*6000*/  IMAD.MOV.U32 R10, RZ, RZ, 0x37e ;  /* 0x0000037eff0a7424 */ /* 0x000fc400078e00ff */
[----:B------:R-:W-:Y:S01]  /*6010*/  IMAD.MOV.U32 R11, RZ, RZ, 0x37f ;  /* 0x0000037fff0b7424 */ /* 0x000fe200078e00ff */
[----:B------:R0:W-:Y:S01]  /*6020*/  STS.128 [UR38+0x9e00], R12 ;  /* 0x009e000cff007988 */ /* 0x0001e20008000c26 */
[----:B------:R-:W-:Y:S01]  /*6030*/  IMAD.MOV.U32 R27, RZ, RZ, 0x363 ;  /* 0x00000363ff1b7424 */ /* 0x000fe200078e00ff */
[----:B--2---:R-:W-:Y:S01]  /*6040*/  MOV R29, 0x371 ;  /* 0x00000371001d7802 */ /* 0x004fe20000000f00 */
[----:B---3--:R-:W-:Y:S01]  /*6050*/  HFMA2 R16, -RZ, RZ, 0, 5.41210174560546875e-05 ;  /* 0x0000038cff107431 */ /* 0x008fe200000001ff */
[----:B------:R1:W-:Y:S01]  /*6060*/  STS.128 [UR38+0x9df0], R8 ;  /* 0x009df008ff007988 */ /* 0x0003e20008000c26 */
[----:B------:R-:W-:Y:S01]  /*6070*/  IMAD.MOV.U32 R17, RZ, RZ, 0x38d ;  /* 0x0000038dff117424 */ /* 0x000fe200078e00ff */
        /* <DEDUP_REMOVED lines=9> */
[----:B------:R-:W-:Y:S01]  /*6110*/  STS.128 [UR38+0x8cc0], R4 ;  /* 0x008cc004ff007988 */ /* 0x000fe20008000c26 */
[----:B------:R-:W-:Y:S02]  /*6120*/  IMAD.MOV.U32 R14, RZ, RZ, 0x396 ;  /* 0x00000396ff0e7424 */ /* 0x000fe400078e00ff */
[----:B-1----:R-:W-:Y:S02]  /*6130*/  HFMA2 R10, -RZ, RZ, 0, 5.447864532470703125e-05 ;  /* 0x00000392ff0a7431 */ /* 0x002fe400000001ff */
[----:B------:R-:W-:Y:S01]  /*6140*/  IMAD.MOV.U32 R15, RZ, RZ, 0x397 ;  /* 0x00000397ff0f7424 */ /* 0x000fe200078e00ff */
[----:B------:R0:W-:Y:S01]  /*6150*/  STS.128 [UR38+0x9dc0], R28 ;  /* 0x009dc01cff007988 */ /* 0x0001e20008000c26 */
[----:B------:R-:W-:Y:S01]  /*6160*/  IMAD.MOV.U32 R8, RZ, RZ, 0x390 ;  /* 0x00000390ff087424 */ /* 0x000fe200078e00ff */
[----:B--2---:R-:W-:Y:S01]  /*6170*/  MOV R25, 0x389 ;  /* 0x0000038900197802 */ /* 0x004fe20000000f00 */
[----:B------:R-:W-:Y:S01]  /*6180*/  IMAD.MOV.U32 R9, RZ, RZ, 0x391 ;  /* 0x00000391ff097424 */ /* 0x000fe200078e00ff */
[----:B------:R1:W-:Y:S01]  /*6190*/  STS.128 [UR38+0x9e50], R12 ;  /* 0x009e500cff007988 */ /* 0x0003e20008000c26 */
[----:B------:R-:W-:Y:S01]  /*61a0*/  IMAD.MOV.U32 R11, RZ, RZ, 0x393 ;  /* 0x00000393ff0b7424 */ /* 0x000fe200078e00ff */
[----:B---3--:R-:W-:Y:S01]  /*61b0*/  MOV R17, 0x3a1 ;  /* 0x000003a100117802 */ /* 0x008fe20000000f00 */
[----:B------:R-:W-:Y:S01]  /*61c0*/  IMAD.MOV.U32 R16, RZ, RZ, 0x3a0 ;  /* 0x000003a0ff107424 */ /* 0x000fe200078e00ff */
[----:B------:R-:W-:Y:S01]  /*61d0*/  STS.128 [UR38+0x8cd0], R4 ;  /* 0x008cd004ff007988 */ /* 0x000fe20008000c26 */
[----:B------:R-:W-:-:S02]  /*61e0*/  IMAD.MOV.U32 R18, RZ, RZ, 0x3a2 ;  /* 0x000003a2ff127424 */ /* 0x000fc400078e00ff */
[----:B------:R-:W-:Y:S01]  /*61f0*/  IMAD.MOV.U32 R19, RZ, RZ, 0x3a3 ;  /* 0x000003a3ff137424 */ /* 0x000fe200078e00ff */
[----:B------:R2:W-:Y:S01]  /*6200*/  STS.128 [UR38+0x9e40], R8 ;  /* 0x009e4008ff007988 */ /* 0x0005e20008000c26 */
[----:B------:R-:W-:Y:S02]  /*6210*/  IMAD.MOV.U32 R33, RZ, RZ, 0x375 ;  /* 0x00000375ff217424 */ /* 0x000fe400078e00ff */
[----:B0-----:R-:W-:Y:S02]  /*6220*/  HFMA2 R28, -RZ, RZ, 0, 5.4836273193359375e-05 ;  /* 0x00000398ff1c7431 */ /* 0x001fe400000001ff */
[----:B------:R-:W-:Y:S01]  /*6230*/  IMAD.MOV.U32 R34, RZ, RZ, 0x376 ;  /* 0x00000376ff227424 */ /* 0x000fe200078e00ff */
[----:B------:R0:W-:Y:S01]  /*6240*/  STS.128 [UR38+0x9e80], R16 ;  /* 0x009e8010ff007988 */ /* 0x0001e20008000c26 */
[----:B------:R-:W-:Y:S02]  /*6250*/  IMAD.MOV.U32 R20, RZ, RZ, 0x384 ;  /* 0x00000384ff147424 */ /* 0x000fe400078e00ff */
[----:B-1----:R-:W-:-:S02]  /*6260*/  HFMA2 R14, -RZ, RZ, 0, 5.590915679931640625e-05 ;  /* 0x000003aaff0e7431 */ /* 0x002fc400000001ff */
[----:B------:R-:W-:Y:S01]  /*6270*/  IMAD.MOV.U32 R12, RZ, RZ, 0x3a8 ;  /* 0x000003a8ff0c7424 */ /* 0x000fe200078e00ff */
[----:B------:R1:W-:Y:S01]  /*6280*/  STS.128 [UR38+0x9dd0], R32 ;  /* 0x009dd020ff007988 */ /* 0x0003e20008000c26 */
[----:B------:R-:W-:Y:S01]  /*6290*/  IMAD.MOV.U32 R13, RZ, RZ, 0x3a9 ;  /* 0x000003a9ff0d7424 */ /* 0x000fe200078e00ff */
[----:B------:R-:W-:Y:S01]  /*62a0*/  MOV R31, 0x39b ;  /* 0x0000039b001f7802 */ /* 0x000fe20000000f00 */
[----:B------:R-:W-:Y:S01]  /*62b0*/  IMAD.MOV.U32 R15, RZ, RZ, 0x3ab ;  /* 0x000003abff0f7424 */ /* 0x000fe200078e00ff */
[----:B------:R-:W-:Y:S01]  /*62c0*/  STS.128 [UR38+0x8ce0], R4 ;  /* 0x008ce004ff007988 */ /* 0x000fe20008000c26 */
[----:B------:R-:W-:Y:S02]  /*62d0*/  IMAD.MOV.U32 R21, RZ, RZ, 0x385 ;  /* 0x00000385ff157424 */ /* 0x000fe400078e00ff */
[----:B--2---:R-:W-:Y:S02]  /*62e0*/  HFMA2 R8, -RZ, RZ, 0, 5.55515289306640625e-05 ;  /* 0x000003a4ff087431 */ /* 0x004fe400000001ff */
[----:B------:R-:W-:Y:S01]  /*62f0*/  IMAD.MOV.U32 R9, RZ, RZ, 0x3a5 ;  /* 0x000003a5ff097424 */ /* 0x000fe200078e00ff */
[----:B------:R-:W-:Y:S01]  /*6300*/  MOV R11, 0x3a7 ;  /* 0x000003a7000b7802 */ /* 0x000fe20000000f00 */
[----:B------:R-:W-:Y:S01]  /*6310*/  IMAD.MOV.U32 R10, RZ, RZ, 0x3a6 ;  /* 0x000003a6ff0a7424 */ /* 0x000fe200078e00ff */
[----:B------:R2:W-:Y:S01]  /*6320*/  STS.128 [UR38+0x9ea0], R12 ;  /* 0x009ea00cff007988 */ /* 0x0005e20008000c26 */
[----:B0-----:R-:W-:-:S02]  /*6330*/  HFMA2 R18, -RZ, RZ, 0, 5.662441253662109375e-05 ;  /* 0x000003b6ff127431 */ /* 0x001fc400000001ff */
[----:B------:R-:W-:Y:S01]  /*6340*/  IMAD.MOV.U32 R23, RZ, RZ, 0x387 ;  /* 0x00000387ff177424 */ /* 0x000fe200078e00ff */
[----:B------:R0:W-:Y:S01]  /*6350*/  STS.128 [UR38+0x9e90], R8 ;  /* 0x009e9008ff007988 */ /* 0x0001e20008000c26 */
[----:B------:R-:W-:Y:S02]  /*6360*/  IMAD.MOV.U32 R16, RZ, RZ, 0x3b4 ;  /* 0x000003b4ff107424 */ /* 0x000fe400078e00ff */
[----:B-1----:R-:W-:Y:S02]  /*6370*/  HFMA2 R34, -RZ, RZ, 0, 5.519390106201171875e-05 ;  /* 0x0000039eff227431 */ /* 0x002fe400000001ff */
[----:B------:R-:W-:Y:S01]  /*6380*/  IMAD.MOV.U32 R17, RZ, RZ, 0x3b5 ;  /* 0x000003b5ff117424 */ /* 0x000fe200078e00ff */
[----:B------:R1:W-:Y:S01]  /*6390*/  STS.128 [UR38+0x9e10], R20 ;  /* 0x009e1014ff007988 */ /* 0x0003e20008000c26 */
[----:B------:R-:W-:Y:S02]  /*63a0*/  IMAD.MOV.U32 R19, RZ, RZ, 0x3b7 ;  /* 0x000003b7ff137424 */ /* 0x000fe400078e00ff */
[----:B------:R-:W-:Y:S01]  /*63b0*/  IMAD.MOV.U32 R24, RZ, RZ, 0x388 ;  /* 0x00000388ff187424 */ /* 0x000fe200078e00ff */
[----:B------:R-:W-:Y:S01]  /*63c0*/  STS.128 [UR38+0x8cf0], R4 ;  /* 0x008cf004ff007988 */ /* 0x000fe20008000c26 */
[----:B------:R-:W-:-:S02]  /*63d0*/  IMAD.MOV.U32 R26, RZ, RZ, 0x38a ;  /* 0x0000038aff1a7424 */ /* 0x000fc400078e00ff */
[----:B--2---:R-:W-:Y:S02]  /*63e0*/  HFMA2 R12, -RZ, RZ, 0, 5.69820404052734375e-05 ;  /* 0x000003bcff0c7431 */ /* 0x004fe400000001ff */
[----:B------:R-:W-:Y:S01]  /*63f0*/  IMAD.MOV.U32 R13, RZ, RZ, 0x3bd ;  /* 0x000003bdff0d7424 */ /* 0x000fe200078e00ff */
[----:B------:R-:W-:Y:S01]  /*6400*/  MOV R15, 0x3bf ;  /* 0x000003bf000f7802 */ /* 0x000fe20000000f00 */
        /* <DEDUP_REMOVED lines=12> */
[----:B------:R-:W-:Y:S01]  /*64d0*/  IMAD.MOV.U32 R23, RZ, RZ, 0x3af ;  /* 0x000003afff177424 */ /* 0x000fe200078e00ff */
[----:B------:R3:W-:Y:S01]  /*64e0*/  STS.128 [UR38+0x9e20], R24 ;  /* 0x009e2018ff007988 */ /* 0x0007e20008000c26 */
[----:B------:R-:W-:Y:S02]  /*64f0*/  IMAD.MOV.U32 R29, RZ, RZ, 0x399 ;  /* 0x00000399ff1d7424 */ /* 0x000fe400078e00ff */
[----:B0-----:R-:W-:Y:S02]  /*6500*/  HFMA2 R16, -RZ, RZ, 0, 5.7697296142578125e-05 ;  /* 0x000003c8ff107431 */ /* 0x001fe400000001ff */
[----:B------:R-:W-:Y:S01]  /*6510*/  IMAD.MOV.U32 R30, RZ, RZ, 0x39a ;  /* 0x0000039aff1e7424 */ /* 0x000fe200078e00ff */
[----:B------:R-:W-:Y:S01]  /*6520*/  MOV R19, 0x3cb ;  /* 0x000003cb00137802 */ /* 0x000fe20000000f00 */
[----:B------:R-:W-:Y:S01]  /*6530*/  IMAD.MOV.U32 R32, RZ, RZ, 0x39c ;  /* 0x0000039cff207424 */ /* 0x000fe200078e00ff */
[----:B-1----:R-:W-:Y:S01]  /*6540*/  MOV R13, 0x3d1 ;  /* 0x000003d1000d7802 */ /* 0x002fe20000000f00 */
[----:B------:R-:W-:Y:S01]  /*6550*/  IMAD.MOV.U32 R12, RZ, RZ, 0x3d0 ;  /* 0x000003d0ff0c7424 */ /* 0x000fe200078e00ff */
[----:B------:R0:W-:Y:S01]  /*6560*/  STS.128 [UR38+0x9eb0], R20 ;  /* 0x009eb014ff007988 */ /* 0x0001e20008000c26 */
[----:B------:R-:W-:-:S02]  /*6570*/  IMAD.MOV.U32 R14, RZ, RZ, 0x3d2 ;  /* 0x000003d2ff0e7424 */ /* 0x000fc400078e00ff */
[----:B--2---:R-:W-:Y:S02]  /*6580*/  HFMA2 R10, -RZ, RZ, 0, 5.805492401123046875e-05 ;  /* 0x000003ceff0a7431 */ /* 0x004fe400000001ff */
[----:B------:R-:W-:Y:S01]  /*6590*/  IMAD.MOV.U32 R15, RZ, RZ, 0x3d3 ;  /* 0x000003d3ff0f7424 */ /* 0x000fe200078e00ff */
[----:B------:R1:W-:Y:S01]  /*65a0*/  STS.128 [UR38+0x9e60], R28 ;  /* 0x009e601cff007988 */ /* 0x0003e20008000c26 */
[----:B------:R-:W-:Y:S02]  /*65b0*/  IMAD.MOV.U32 R33, RZ, RZ, 0x39d ;  /* 0x0000039dff217424 */ /* 0x000fe400078e00ff */
[----:B---3--:R-:W-:Y:S02]  /*65c0*/  HFMA2 R24, -RZ, RZ, 0, 5.626678466796875e-05 ;  /* 0x000003b0ff187431 */ /* 0x008fe400000001ff */
[----:B------:R-:W-:Y:S01]  /*65d0*/  IMAD.MOV.U32 R35, RZ, RZ, 0x39f ;  /* 0x0000039fff237424 */ /* 0x000fe200078e00ff */
[----:B------:R2:W-:Y:S01]  /*65e0*/  STS.128 [UR38+0x9f40], R12 ;  /* 0x009f400cff007988 */ /* 0x0005e20008000c26 */
[----:B------:R-:W-:Y:S01]  /*65f0*/  IMAD.MOV.U32 R17, RZ, RZ, 0x3c9 ;  /* 0x000003c9ff117424 */ /* 0x000fe200078e00ff */
[----:B------:R-:W-:Y:S01]  /*6600*/  MOV R27, 0x3b3 ;  /* 0x000003b3001b7802 */ /* 0x000fe20000000f00 */
[----:B------:R-:W-:Y:S01]  /*6610*/  IMAD.MOV.U32 R18, RZ, RZ, 0x3ca ;  /* 0x000003caff127424 */ /* 0x000fe200078e00ff */
[----:B------:R3:W-:Y:S01]  /*6620*/  STS.128 [UR38+0x9e70], R32 ;  /* 0x009e7020ff007988 */ /* 0x0007e20008000c26 */
[----:B------:R-:W-:-:S02]  /*6630*/  IMAD.MOV.U32 R8, RZ, RZ, 0x3cc ;  /* 0x000003ccff087424 */ /* 0x000fc400078e00ff */
[----:B0-----:R-:W-:Y:S02]  /*6640*/  HFMA2 R20, -RZ, RZ, 0, 5.84125518798828125e-05 ;  /* 0x000003d4ff147431 */ /* 0x001fe400000001ff */
[----:B------:R-:W-:Y:S01]  /*6650*/  IMAD.MOV.U32 R9, RZ, RZ, 0x3cd ;  /* 0x000003cdff097424 */ /* 0x000fe200078e00ff */
[----:B------:R0:W-:Y:S01]  /*6660*/  STS.128 [UR38+0x9f20], R16 ;  /* 0x009f2010ff007988 */ /* 0x0001e20008000c26 */
[----:B------:R-:W-:Y:S02]  /*6670*/  IMAD.MOV.U32 R11, RZ, RZ, 0x3cf ;  /* 0x000003cfff0b7424 */ /* 0x000fe400078e00ff */
[----:B-1----:R-:W-:Y:S02]  /*6680*/  HFMA2 R30, -RZ, RZ, 0, 5.733966827392578125e-05 ;  /* 0x000003c2ff1e7431 */ /* 0x002fe400000001ff */
[----:B------:R-:W-:Y:S01]  /*6690*/  IMAD.MOV.U32 R25, RZ, RZ, 0x3b1 ;  /* 0x000003b1ff197424 */ /* 0x000fe200078e00ff */
[----:B------:R-:W-:Y:S01]  /*66a0*/  MOV R23, 0x3d7 ;  /* 0x000003d700177802 */ /* 0x000fe20000000f00 */
[----:B------:R-:W-:-:S02]  /*66b0*/  IMAD.MOV.U32 R26, RZ, RZ, 0x3b2 ;  /* 0x000003b2ff1a7424 */ /* 0x000fc400078e00ff */
[----:B--2---:R-:W-:Y:S01]  /*66c0*/  HFMA2 R14, -RZ, RZ, 0, 5.948543548583984375e-05 ;  /* 0x000003e6ff0e7431 */ /* 0x004fe200000001ff */
[----:B------:R1:W-:Y:S01]  /*66d0*/  STS.128 [UR38+0x9f30], R8 ;  /* 0x009f3008ff007988 */ /* 0x0003e20008000c26 */
[----:B------:R-:W-:Y:S02]  /*66e0*/  IMAD.MOV.U32 R21, RZ, RZ, 0x3d5 ;  /* 0x000003d5ff157424 */ /* 0x000fe400078e00ff */
[----:B---3--:R-:W-:Y:S01]  /*66f0*/  IMAD.MOV.U32 R32, RZ, RZ, 0x3c4 ;  /* 0x000003c4ff207424 */ /* 0x008fe200078e00ff */
[----:B------:R-:W-:Y:S01]  /*6700*/  MOV R33, 0x3c5 ;  /* 0x000003c500217802 */ /* 0x000fe20000000f00 */
[----:B------:R-:W-:Y:S01]  /*6710*/  IMAD.MOV.U32 R34, RZ, RZ, 0x3c6 ;  /* 0x000003c6ff227424 */ /* 0x000fe200078e00ff */
[----:B------:R2:W-:Y:S01]  /*6720*/  STS.128 [UR38+0x9ec0], R24 ;  /* 0x009ec018ff007988 */ /* 0x0005e20008000c26 */
[----:B------:R-:W-:Y:S01]  /*6730*/  IMAD.MOV.U32 R35, RZ, RZ, 0x3c7 ;  /* 0x000003c7ff237424 */ /* 0x000fe200078e00ff */
[----:B0-----:R-:W-:Y:S01]  /*6740*/  MOV R17, 0x3dd ;  /* 0x000003dd00117802 */ /* 0x001fe20000000f00 */
[----:B------:R-:W-:Y:S01]  /*6750*/  IMAD.MOV.U32 R22, RZ, RZ, 0x3d6 ;  /* 0x000003d6ff167424 */ /* 0x000fe200078e00ff */
[----:B------:R-:W-:Y:S01]  /*6760*/  STS.128 [UR38+0x8d00], R4 ;  /* 0x008d0004ff007988 */ /* 0x000fe20008000c26 */
[----:B------:R-:W-:-:S02]  /*6770*/  IMAD.MOV.U32 R16, RZ, RZ, 0x3dc ;  /* 0x000003dcff107424 */ /* 0x000fc400078e00ff */
[----:B------:R-:W-:Y:S02]  /*6780*/  IMAD.MOV.U32 R18, RZ, RZ, 0x3de ;  /* 0x000003deff127424 */ /* 0x000fe400078e00ff */
[----:B-1----:R-:W-:Y:S02]  /*6790*/  HFMA2 R8, -RZ, RZ, 0, 5.91278076171875e-05 ;  /* 0x000003e0ff087431 */ /* 0x002fe400000001ff */
[----:B------:R-:W-:Y:S01]  /*67a0*/  IMAD.MOV.U32 R19, RZ, RZ, 0x3df ;  /* 0x000003dfff137424 */ /* 0x000fe200078e00ff */
[----:B------:R-:W-:Y:S01]  /*67b0*/  MOV R11, 0x3e3 ;  /* 0x000003e3000b7802 */ /* 0x000fe20000000f00 */
[----:B------:R-:W-:Y:S01]  /*67c0*/  IMAD.MOV.U32 R12, RZ, RZ, 0x3e4 ;  /* 0x000003e4ff0c7424 */ /* 0x000fe200078e00ff */
[----:B------:R0:W-:Y:S01]  /*67d0*/  STS.128 [UR38+0x9f10], R32 ;  /* 0x009f1020ff007988 */ /* 0x0001e20008000c26 */
[----:B------:R-:W-:Y:S02]  /*67e0*/  IMAD.MOV.U32 R13, RZ, RZ, 0x3e5 ;  /* 0x000003e5ff0d7424 */ /* 0x000fe400078e00ff */
[----:B--2---:R-:W-:-:S02]  /*67f0*/  HFMA2 R26, -RZ, RZ, 0, 5.877017974853515625e-05 ;  /* 0x000003daff1a7431 */ /* 0x004fc400000001ff */
[----:B------:R-:W-:Y:S01]  /*6800*/  IMAD.MOV.U32 R15, RZ, RZ, 0x3e7 ;  /* 0x000003e7ff0f7424 */ /* 0x000fe200078e00ff */
[----:B------:R1:W-:Y:S01]  /*6810*/  STS.128 [UR38+0x9f50], R20 ;  /* 0x009f5014ff007988 */ /* 0x0003e20008000c26 */
[----:B------:R-:W-:Y:S02]  /*6820*/  IMAD.MOV.U32 R28, RZ, RZ, 0x3c0 ;  /* 0x000003c0ff1c7424 */ /* 0x000fe400078e00ff */
[----:B------:R-:W-:Y:S01]  /*6830*/  IMAD.MOV.U32 R29, RZ, RZ, 0x3c1 ;  /* 0x000003c1ff1d7424 */ /* 0x000fe200078e00ff */
[----:B------:R2:W-:Y:S01]  /*6840*/  STS.128 [UR38+0x9f70], R16 ;  /* 0x009f7010ff007988 */ /* 0x0005e20008000c26 */
[----:B------:R-:W-:Y:S02]  /*6850*/  IMAD.MOV.U32 R31, RZ, RZ, 0x3c3 ;  /* 0x000003c3ff1f7424 */ /* 0x000fe400078e00ff */
[----:B------:R-:W-:Y:S01]  /*6860*/  IMAD.MOV.U32 R9, RZ, RZ, 0x3e1 ;  /* 0x000003e1ff097424 */ /* 0x000fe200078e00ff */
[----:B------:R3:W-:Y:S01]  /*6870*/  STS.128 [UR38+0x9f90], R12 ;  /* 0x009f900cff007988 */ /* 0x0007e20008000c26 */
[----:B------:R-:W-:-:S02]  /*6880*/  IMAD.MOV.U32 R10, RZ, RZ, 0x3e2 ;  /* 0x000003e2ff0a7424 */ /* 0x000fc400078e00ff */
[----:B0-----:R-:W-:Y:S02]  /*6890*/  HFMA2 R32, -RZ, RZ, 0, 5.98430633544921875e-05 ;  /* 0x000003ecff207431 */ /* 0x001fe400000001ff */
[----:B------:R-:W-:Y:S01]  /*68a0*/  IMAD.MOV.U32 R24, RZ, RZ, 0x3d8 ;  /* 0x000003d8ff187424 */ /* 0x000fe200078e00ff */
[----:B------:R0:W-:Y:S01]  /*68b0*/  STS.128 [UR38+0x9f00], R28 ;  /* 0x009f001cff007988 */ /* 0x0001e20008000c26 */
[----:B------:R-:W-:Y:S02]  /*68c0*/  IMAD.MOV.U32 R25, RZ, RZ, 0x3d9 ;  /* 0x000003d9ff197424 */ /* 0x000fe400078e00ff */
[----:B-1----:R-:W-:Y:S02]  /*68d0*/  HFMA2 R22, -RZ, RZ, 0, 6.091594696044921875e-05 ;  /* 0x000003feff167431 */ /* 0x002fe400000001ff */
[----:B------:R-:W-:Y:S01]  /*68e0*/  IMAD.MOV.U32 R27, RZ, RZ, 0x3db ;  /* 0x000003dbff1b7424 */ /* 0x000fe200078e00ff */
[----:B------:R1:W-:Y:S01]  /*68f0*/  STS.128 [UR38+0x9f80], R8 ;  /* 0x009f8008ff007988 */ /* 0x0003e20008000c26 */
[----:B------:R-:W-:-:S02]  /*6900*/  IMAD.MOV.U32 R33, RZ, RZ, 0x3ed ;  /* 0x000003edff217424 */ /* 0x000fc400078e00ff */
[----:B--2---:R-:W-:Y:S02]  /*6910*/  HFMA2 R18, -RZ, RZ, 0, 6.020069122314453125e-05 ;  /* 0x000003f2ff127431 */ /* 0x004fe400000001ff */
[----:B------:R-:W-:Y:S01]  /*6920*/  IMAD.MOV.U32 R34, RZ, RZ, 0x3ee ;  /* 0x000003eeff227424 */ /* 0x000fe200078e00ff */
[----:B------:R-:W-:Y:S01]  /*6930*/  MOV R35, 0x3ef ;  /* 0x000003ef00237802 */ /* 0x000fe20000000f00 */
[----:B------:R-:W-:Y:S02]  /*6940*/  IMAD.MOV.U32 R16, RZ, RZ, 0x3f0 ;  /* 0x000003f0ff107424 */ /* 0x000fe400078e00ff */
[----:B---3--:R-:W-:Y:S02]  /*6950*/  HFMA2 R12, -RZ, RZ, 0, 6.0558319091796875e-05 ;  /* 0x000003f8ff0c7431 */ /* 0x008fe400000001ff */
        /* <DEDUP_REMOVED lines=20> */
[----:B------:R-:W-:Y:S01]  /*6aa0*/  IMAD.MOV.U32 R23, RZ, RZ, 0x3ff ;  /* 0x000003ffff177424 */ /* 0x000fe200078e00ff */
[----:B------:R0:W-:Y:S04]  /*6ab0*/  STS.128 [UR38+0x9fe0], R12 ;  /* 0x009fe00cff007988 */ /* 0x0001e80008000c26 */
        /* <DEDUP_REMOVED lines=102> */
[----:B------:R-:W-:Y:S01]  /*7120*/  STS.128 [UR38+0xaff0], RZ ;  /* 0x00aff0ffff007988 */ /* 0x000fe20008000c26 */
[----:B0-----:R-:W-:Y:S05]  /*7130*/  BRA.U !UP0, `(.L_x_0) ;  /* 0x00000011084c7547 */ /* 0x001fea000b800000 */
[----:B------:R-:W-:Y:S01]  /*7140*/  UISETP.GE.U32.AND UP0, UPT, UR4, 0x10, UPT ;  /* 0x000000100400788c */ /* 0x000fe2000bf06070 */
[----:B------:R-:W-:Y:S01]  /*7150*/  IMAD.MOV.U32 R19, RZ, RZ, RZ ;  /* 0x000000ffff137224 */ /* 0x000fe200078e00ff */
[----:B------:R-:W-:-:S07]  /*7160*/  ULOP3.LUT UR39, UR4, 0xf, URZ, 0xc0, !UPT ;  /* 0x0000000f04277892 */ /* 0x000fce000f8ec0ff */
[----:B------:R-:W-:Y:S05]  /*7170*/  BRA.U !UP0, `(.L_x_1) ;  /* 0x0000000508ec7547 */ /* 0x000fea000b800000 */
[----:B------:R-:W-:Y:S01]  /*7180*/  ULOP3.LUT UR4, UR4, 0x7ffffff0, URZ, 0xc0, !UPT ;  /* 0x7ffffff004047892 */ /* 0x000fe2000f8ec0ff */
[----:B------:R-:W-:Y:S01]  /*7190*/  BSSY B7, `(.L_x_1) ;  /* 0x0000079000077945 */ /* 0x000fe20003800000 */
[----:B------:R-:W-:Y:S01]  /*71a0*/  MOV R24, RZ ;  /* 0x000000ff00187202 */ /* 0x000fe20000000f00 */
[----:B------:R-:W0:Y:S03]  /*71b0*/  LDCU.64 UR40, c[0x4][0x28] ;  /* 0x01000500ff2877ac */ /* 0x000e260008000a00 */
[----:B------:R-:W-:-:S07]  /*71c0*/  IMAD.U32 R19, RZ, RZ, UR4 ;  /* 0x00000004ff137e24 */ /* 0x000fce000f8e00ff */
.L_x_2:
[----:B0-----:R-:W-:-:S05]  /*71d0*/  IADD3 R16, P0, PT, R24, UR40, RZ ;  /* 0x0000002818107c10 */ /* 0x001fca000ff1e0ff */
[----:B------:R-:W-:-:S05]  /*71e0*/  IMAD.X R17, RZ, RZ, UR41, P0 ;  /* 0x00000029ff117e24 */ /* 0x000fca00080e06ff */
[----:B------:R0:W5:Y:S01]  /*71f0*/  LDG.E.U8 R29, desc[UR36][R16.64] ;  /* 0x00000024101d7981 */ /* 0x000162000c1e1100 */
[----:B------:R-:W-:Y:S02]  /*7200*/  SHF.R.U32.HI R25, RZ, 0x5, R24 ;  /* 0x00000005ff197819 */ /* 0x000fe40000011618 */
[----:B------:R-:W-:Y:S02]  /*7210*/  LOP3.LUT R8, R24, 0x10, RZ, 0xc0, !PT ;  /* 0x0000001018087812 */ /* 0x000fe400078ec0ff */
[----:B------:R-:W-:Y:S02]  /*7220*/  MOV R9, R25 ;  /* 0x0000001900097202 */ /* 0x000fe40000000f00 */
[----:B------:R-:W-:-:S07]  /*7230*/  MOV R22, 0x7250 ;  /* 0x0000725000167802 */ /* 0x000fce0000000f00 */
[----:B0----5:R-:W-:Y:S05]  /*7240*/  CALL.REL.NOINC `($_Z8mykerneli$_Z6pagingPhjj) ;  /* 0x0000001c007c7944 */ /* 0x021fea0003c00000 */
[----:B------:R0:W5:Y:S01]  /*7250*/  LDG.E.U8 R28, desc[UR36][R16.64+0x1] ;  /* 0x00000124101c7981 */ /* 0x000162000c1e1100 */
[----:B------:R-:W-:Y:S01]  /*7260*/  VIADD R8, R24, 0x1 ;  /* 0x0000000118087836 */ /* 0x000fe20000000000 */
[----:B------:R-:W-:Y:S01]  /*7270*/  MOV R22, 0x72c0 ;  /* 0x000072c000167802 */ /* 0x000fe20000000f00 */
[----:B------:R-:W-:Y:S01]  /*7280*/  IMAD.MOV.U32 R9, RZ, RZ, R25 ;  /* 0x000000ffff097224 */ /* 0x000fe200078e0019 */
[----:B------:R0:W-:Y:S02]  /*7290*/  STS.U8 [R0+UR38], R29 ;  /* 0x0000001d00007988 */ /* 0x0001e40008000026 */
[----:B------:R-:W-:-:S07]  /*72a0*/  LOP3.LUT R8, R8, 0x11, RZ, 0xc0, !PT ;  /* 0x0000001108087812 */ /* 0x000fce00078ec0ff */
[----:B0----5:R-:W-:Y:S05]  /*72b0*/  CALL.REL.NOINC `($_Z8mykerneli$_Z6pagingPhjj) ;  /* 0x0000001c00607944 */ /* 0x021fea0003c00000 */
[----:B------:R0:W5:Y:S01]  /*72c0*/  LDG.E.U8 R29, desc[UR36][R16.64+0x2] ;  /* 0x00000224101d7981 */ /* 0x000162000c1e1100 */
[----:B------:R-:W-:Y:S01]  /*72d0*/  IADD3 R8, PT, PT, R24, 0x2, RZ ;  /* 0x0000000218087810 */ /* 0x000fe20007ffe0ff */
[----:B------:R-:W-:Y:S01]  /*72e0*/  IMAD.MOV.U32 R9, RZ, RZ, R25 ;  /* 0x000000ffff097224 */ /* 0x000fe200078e0019 */
[----:B------:R-:W-:Y:S01]  /*72f0*/  MOV R22, 0x7330 ;  /* 0x0000733000167802 */ /* 0x000fe20000000f00 */
[----:B------:R0:W-:Y:S01]  /*7300*/  STS.U8 [R0+UR38], R28 ;  /* 0x0000001c00007988 */ /* 0x0001e20008000026 */
[----:B------:R-:W-:-:S07]  /*7310*/  LOP3.LUT R8, R8, 0x12, RZ, 0xc0, !PT ;  /* 0x0000001208087812 */ /* 0x000fce00078ec0ff */
[----:B0----5:R-:W-:Y:S05]  /*7320*/  CALL.REL.NOINC `($_Z8mykerneli$_Z6pagingPhjj) ;  /* 0x0000001c00447944 */ /* 0x021fea0003c00000 */
[----:B------:R0:W5:Y:S01]  /*7330*/  LDG.E.U8 R28, desc[UR36][R16.64+0x3] ;  /* 0x00000324101c7981 */ /* 0x000162000c1e1100 */
[----:B------:R-:W-:Y:S01]  /*7340*/  VIADD R8, R24, 0x3 ;  /* 0x0000000318087836 */ /* 0x000fe20000000000 */
[----:B------:R-:W-:Y:S02]  /*7350*/  MOV R9, R25 ;  /* 0x0000001900097202 */ /* 0x000fe40000000f00 */
[----:B------:R0:W-:Y:S01]  /*7360*/  STS.U8 [R0+UR38], R29 ;  /* 0x0000001d00007988 */ /* 0x0001e20008000026 */
[----:B------:R-:W-:Y:S02]  /*7370*/  MOV R22, 0x73a0 ;  /* 0x000073a000167802 */ /* 0x000fe40000000f00 */
[----:B------:R-:W-:-:S07]  /*7380*/  LOP3.LUT R8, R8, 0x13, RZ, 0xc0, !PT ;  /* 0x0000001308087812 */ /* 0x000fce00078ec0ff */
        /* <DEDUP_REMOVED lines=85> */
[----:B------:R1:W-:Y:S01]  /*78e0*/  STS.U8 [R0+UR38], R16 ;  /* 0x0000001000007988 */ /* 0x0003e20008000026 */
[----:B------:R-:W-:-:S05]  /*78f0*/  VIADD R24, R24, 0x10 ;  /* 0x0000001018187836 */ /* 0x000fca0000000000 */
[----:B------:R-:W-:-:S13]  /*7900*/  ISETP.NE.AND P0, PT, R24, R19, PT ;  /* 0x000000131800720c */ /* 0x000fda0003f05270 */
[----:B-1----:R-:W-:Y:S05]  /*7910*/  @P0 BRA `(.L_x_2) ;  /* 0xfffffff8002c0947 */ /* 0x002fea000383ffff */
[----:B------:R-:W-:Y:S05]  /*7920*/  BSYNC B7 ;  /* 0x0000000000077941 */ /* 0x000fea0003800000 */
.L_x_1:
[----:B------:R-:W-:Y:S01]  /*7930*/  UISETP.NE.AND UP0, UPT, UR39, URZ, UPT ;  /* 0x000000ff2700728c */ /* 0x000fe2000bf05270 */
[----:B------:R-:W-:Y:S08]  /*7940*/  BSSY B7, `(.L_x_0) ;  /* 0x0000092000077945 */ /* 0x000ff00003800000 */
[----:B------:R-:W-:Y:S05]  /*7950*/  BRA.U !UP0, `(.L_x_3) ;  /* 0x0000000908407547 */ /* 0x000fea000b800000 */
[----:B------:R-:W0:Y:S01]  /*7960*/  LDC R25, c[0x0][0x380] ;  /* 0x0000e000ff197b82 */ /* 0x000e220000000800 */
[----:B------:R-:W-:Y:S01]  /*7970*/  UISETP.GE.U32.AND UP0, UPT, UR39, 0x8, UPT ;  /* 0x000000082700788c */ /* 0x000fe2000bf06070 */
[----:B0-----:R-:W-:-:S08]  /*7980*/  LOP3.LUT R25, R25, 0x7, RZ, 0xc0, !PT ;  /* 0x0000000719197812 */ /* 0x001fd000078ec0ff */
[----:B------:R-:W-:Y:S05]  /*7990*/  BRA.U !UP0, `(.L_x_4) ;  /* 0x0000000508187547 */ /* 0x000fea000b800000 */
[----:B------:R-:W0:Y:S02]  /*79a0*/  LDCU.64 UR4, c[0x4][0x28] ;  /* 0x01000500ff0477ac */ /* 0x000e240008000a00 */
[----:B0-----:R-:W-:-:S05]  /*79b0*/  IADD3 R16, P0, PT, R19, UR4, RZ ;  /* 0x0000000413107c10 */ /* 0x001fca000ff1e0ff */
[----:B------:R-:W-:-:S05]  /*79c0*/  IMAD.X R17, RZ, RZ, UR5, P0 ;  /* 0x00000005ff117e24 */ /* 0x000fca00080e06ff */
[----:B------:R0:W5:Y:S01]  /*79d0*/  LDG.E.U8 R29, desc[UR36][R16.64] ;  /* 0x00000024101d7981 */ /* 0x000162000c1e1100 */
[----:B------:R-:W-:Y:S02]  /*79e0*/  SHF.R.U32.HI R9, RZ, 0x5, R19 ;  /* 0x00000005ff097819 */ /* 0x000fe40000011613 */
[----:B------:R-:W-:Y:S02]  /*79f0*/  LOP3.LUT R8, R19, 0x1f, RZ, 0xc0, !PT ;  /* 0x0000001f13087812 */ /* 0x000fe400078ec0ff */
[----:B------:R-:W-:-:S07]  /*7a00*/  MOV R22, 0x7a20 ;  /* 0x00007a2000167802 */ /* 0x000fce0000000f00 */
[----:B0----5:R-:W-:Y:S05]  /*7a10*/  CALL.REL.NOINC `($_Z8mykerneli$_Z6pagingPhjj) ;  /* 0x0000001400887944 */ /* 0x021fea0003c00000 */
[----:B------:R0:W5:Y:S01]  /*7a20*/  LDG.E.U8 R28, desc[UR36][R16.64+0x1] ;  /* 0x00000124101c7981 */ /* 0x000162000c1e1100 */
[----:B------:R-:W-:Y:S01]  /*7a30*/  MOV R24, 0x400 ;  /* 0x0000040000187802 */ /* 0x000fe20000000f00 */
[----:B------:R-:W-:Y:S01]  /*7a40*/  VIADD R8, R19, 0x1 ;  /* 0x0000000113087836 */ /* 0x000fe20000000000 */
[----:B------:R-:W-:Y:S01]  /*7a50*/  MOV R22, 0x7ad0 ;  /* 0x00007ad000167802 */ /* 0x000fe20000000f00 */
[----:B------:R-:W1:Y:S03]  /*7a60*/  S2R R3, SR_CgaCtaId ;  /* 0x0000000000037919 */ /* 0x000e660000008800 */
[----:B------:R-:W-:Y:S02]  /*7a70*/  SHF.R.U32.HI R9, RZ, 0x5, R8 ;  /* 0x00000005ff097819 */ /* 0x000fe40000011608 */
[----:B------:R-:W-:Y:S02]  /*7a80*/  LOP3.LUT R8, R8, 0x1f, RZ, 0xc0, !PT ;  /* 0x0000001f08087812 */ /* 0x000fe400078ec0ff */
[----:B-1----:R-:W-:-:S04]  /*7a90*/  LEA R24, R3, R24, 0x18 ;  /* 0x0000001803187211 */ /* 0x002fc800078ec0ff */
[----:B------:R-:W-:-:S05]  /*7aa0*/  IADD3 R0, PT, PT, R24, R0, RZ ;  /* 0x0000000018007210 */ /* 0x000fca0007ffe0ff */
[----:B------:R0:W-:Y:S02]  /*7ab0*/  STS.U8 [R0], R29 ;  /* 0x0000001d00007388 */ /* 0x0001e40000000000 */
[----:B0----5:R-:W-:Y:S05]  /*7ac0*/  CALL.REL.NOINC `($_Z8mykerneli$_Z6pagingPhjj) ;  /* 0x00000014005c7944 */ /* 0x021fea0003c00000 */
[----:B------:R0:W5:Y:S01]  /*7ad0*/  LDG.E.U8 R29, desc[UR36][R16.64+0x2] ;  /* 0x00000224101d7981 */ /* 0x000162000c1e1100 */
[----:B------:R-:W-:Y:S01]  /*7ae0*/  IMAD.IADD R3, R24, 0x1, R0 ;  /* 0x0000000118037824 */ /* 0x000fe200078e0200 */
[----:B------:R-:W-:Y:S02]  /*7af0*/  IADD3 R8, PT, PT, R19, 0x2, RZ ;  /* 0x0000000213087810 */ /* 0x000fe40007ffe0ff */
[----:B------:R-:W-:Y:S02]  /*7b00*/  MOV R22, 0x7b50 ;  /* 0x00007b5000167802 */ /* 0x000fe40000000f00 */
[----:B------:R0:W-:Y:S01]  /*7b10*/  STS.U8 [R3], R28 ;  /* 0x0000001c03007388 */ /* 0x0001e20000000000 */
[----:B------:R-:W-:Y:S02]  /*7b20*/  SHF.R.U32.HI R9, RZ, 0x5, R8 ;  /* 0x00000005ff097819 */ /* 0x000fe40000011608 */
[----:B------:R-:W-:-:S07]  /*7b30*/  LOP3.LUT R8, R8, 0x1f, RZ, 0xc0, !PT ;  /* 0x0000001f08087812 */ /* 0x000fce00078ec0ff */
[----:B0----5:R-:W-:Y:S05]  /*7b40*/  CALL.REL.NOINC `($_Z8mykerneli$_Z6pagingPhjj) ;  /* 0x00000014003c7944 */ /* 0x021fea0003c00000 */
[----:B------:R0:W5:Y:S01]  /*7b50*/  LDG.E.U8 R28, desc[UR36][R16.64+0x3] ;  /* 0x00000324101c7981 */ /* 0x000162000c1e1100 */
[----:B------:R-:W-:Y:S01]  /*7b60*/  IMAD.IADD R0, R24, 0x1, R0 ;  /* 0x0000000118007824 */ /* 0x000fe200078e0200 */
[----:B------:R-:W-:Y:S01]  /*7b70*/  MOV R22, 0x7bd0 ;  /* 0x00007bd000167802 */ /* 0x000fe20000000f00 */
[----:B------:R-:W-:-:S03]  /*7b80*/  VIADD R8, R19, 0x3 ;  /* 0x0000000313087836 */ /* 0x000fc60000000000 */
[----:B------:R0:W-:Y:S02]  /*7b90*/  STS.U8 [R0], R29 ;  /* 0x0000001d00007388 */ /* 0x0001e40000000000 */
[----:B------:R-:W-:Y:S02]  /*7ba0*/  SHF.R.U32.HI R9, RZ, 0x5, R8 ;  /* 0x00000005ff097819 */ /* 0x000fe40000011608 */
[----:B------:R-:W-:-:S07]  /*7bb0*/  LOP3.LUT R8, R8, 0x1f, RZ, 0xc0, !PT ;  /* 0x0000001f08087812 */ /* 0x000fce00078ec0ff */
[----:B0----5:R-:W-:Y:S05]  /*7bc0*/  CALL.REL.NOINC `($_Z8mykerneli$_Z6pagingPhjj) ;  /* 0x00000014001c7944 */ /* 0x021fea0003c00000 */
[----:B------:R0:W5:Y:S01]  /*7bd0*/  LDG.E.U8 R29, desc[UR36][R16.64+0x4] ;  /* 0x00000424101d7981 */ /* 0x000162000c1e1100 */
[----:B------:R-:W-:Y:S01]  /*7be0*/  IADD3 R3, PT, PT, R24, R0, RZ ;  /* 0x0000000018037210 */ /* 0x000fe20007ffe0ff */
[----:B------:R-:W-:Y:S01]  /*7bf0*/  VIADD R8, R19, 0x4 ;  /* 0x0000000413087836 */ /* 0x000fe20000000000 */
[----:B------:R-:W-:-:S03]  /*7c00*/  MOV R22, 0x7c50 ;  /* 0x00007c5000167802 */ /* 0x000fc60000000f00 */
[----:B------:R0:W-:Y:S01]  /*7c10*/  STS.U8 [R3], R28 ;  /* 0x0000001c03007388 */ /* 0x0001e20000000000 */
[----:B------:R-:W-:Y:S02]  /*7c20*/  SHF.R.U32.HI R9, RZ, 0x5, R8 ;  /* 0x00000005ff097819 */ /* 0x000fe40000011608 */
[----:B------:R-:W-:-:S07]  /*7c30*/  LOP3.LUT R8, R8, 0x1f, RZ, 0xc0, !PT ;  /* 0x0000001f08087812 */ /* 0x000fce00078ec0ff */
        /* <DEDUP_REMOVED lines=25> */
[----:B------:R-:W-:Y:S01]  /*7dd0*/  IMAD.IADD R3, R24, 0x1, R0 ;  /* 0x0000000118037824 */ /* 0x000fe200078e0200 */
[----:B------:R-:W-:-:S04]  /*7de0*/  IADD3 R19, PT, PT, R19, 0x8, RZ ;  /* 0x0000000813137810 */ /* 0x000fc80007ffe0ff */
[----:B------:R0:W-:Y:S03]  /*7df0*/  STS.U8 [R3], R16 ;  /* 0x0000001003007388 */ /* 0x0001e60000000000 */
.L_x_4:
[----:B------:R-:W-:-:S13]  /*7e00*/  ISETP.NE.AND P0, PT, R25, RZ, PT ;  /* 0x000000ff1900720c */ /* 0x000fda0003f05270 */
[----:B------:R-:W-:Y:S05]  /*7e10*/  @!P0 BRA `(.L_x_3) ;  /* 0x0000000400108947 */ /* 0x000fea0003800000 */
[----:B------:R-:W1:Y:S01]  /*7e20*/  LDC R24, c[0x0][0x380] ;  /* 0x0000e000ff187b82 */ /* 0x000e620000000800 */
[----:B------:R-:W-:Y:S02]  /*7e30*/  ISETP.GE.U32.AND P0, PT, R25, 0x4, PT ;  /* 0x000000041900780c */ /* 0x000fe40003f06070 */
[----:B-1----:R-:W-:-:S11]  /*7e40*/  LOP3.LUT R24, R24, 0x3, RZ, 0xc0, !PT ;  /* 0x0000000318187812 */ /* 0x002fd600078ec0ff */
[----:B------:R-:W-:Y:S05]  /*7e50*/  @!P0 BRA `(.L_x_5) ;  /* 0x0000000000988947 */ /* 0x000fea0003800000 */
        /* <DEDUP_REMOVED lines=9> */
[----:B------:R-:W-:Y:S02]  /*7ef0*/  MOV R25, 0x400 ;  /* 0x0000040000197802 */ /* 0x000fe40000000f00 */
[----:B------:R-:W-:Y:S01]  /*7f00*/  IADD3 R8, PT, PT, R19, 0x1, RZ ;  /* 0x0000000113087810 */ /* 0x000fe20007ffe0ff */
[----:B------:R-:W1:Y:S01]  /*7f10*/  S2R R2, SR_CgaCtaId ;  /* 0x0000000000027919 */ /* 0x000e620000008800 */
[----:B------:R-:W-:Y:S02]  /*7f20*/  MOV R22, 0x7f90 ;  /* 0x00007f9000167802 */ /* 0x000fe40000000f00 */
[----:B------:R-:W-:Y:S02]  /*7f30*/  SHF.R.U32.HI R9, RZ, 0x5, R8 ;  /* 0x00000005ff097819 */ /* 0x000fe40000011608 */
[----:B------:R-:W-:Y:S02]  /*7f40*/  LOP3.LUT R8, R8, 0x1f, RZ, 0xc0, !PT ;  /* 0x0000001f08087812 */ /* 0x000fe400078ec0ff */
[----:B-1----:R-:W-:-:S05]  /*7f50*/  LEA R25, R2, R25, 0x18 ;  /* 0x0000001902197211 */ /* 0x002fca00078ec0ff */
[----:B------:R-:W-:-:S05]  /*7f60*/  IMAD.IADD R0, R25, 0x1, R0 ;  /* 0x0000000119007824 */ /* 0x000fca00078e0200 */
        /* <DEDUP_REMOVED lines=18> */
[----:B------:R-:W-:Y:S01]  /*8090*/  IMAD.IADD R25, R25, 0x1, R0 ;  /* 0x0000000119197824 */ /* 0x000fe200078e0200 */
[----:B------:R-:W-:-:S04]  /*80a0*/  IADD3 R19, PT, PT, R19, 0x4, RZ ;  /* 0x0000000413137810 */ /* 0x000fc80007ffe0ff */
[----:B------:R1:W-:Y:S03]  /*80b0*/  STS.U8 [R25], R16 ;  /* 0x0000001019007388 */ /* 0x0003e60000000000 */
.L_x_5:
[----:B------:R-:W-:-:S13]  /*80c0*/  ISETP.NE.AND P0, PT, R24, RZ, PT ;  /* 0x000000ff1800720c */ /* 0x000fda0003f05270 */
[----:B------:R-:W-:Y:S05]  /*80d0*/  @!P0 BRA `(.L_x_3) ;  /* 0x0000000000608947 */ /* 0x000fea0003800000 */
[----:B------:R-:W2:Y:S01]  /*80e0*/  S2R R0, SR_CgaCtaId ;  /* 0x0000000000007919 */ /* 0x000ea20000008800 */
[----:B------:R-:W0:Y:S01]  /*80f0*/  LDCU.64 UR4, c[0x4][0x28] ;  /* 0x01000500ff0477ac */ /* 0x000e220008000a00 */
[----:B------:R-:W-:Y:S01]  /*8100*/  MOV R17, 0x400 ;  /* 0x0000040000117802 */ /* 0x000fe20000000f00 */
[----:B------:R-:W-:Y:S01]  /*8110*/  IMAD.MOV R24, RZ, RZ, -R24 ;  /* 0x000000ffff187224 */ /* 0x000fe200078e0a18 */
[----:B01----:R-:W-:-:S04]  /*8120*/  IADD3 R16, P0, PT, R19, UR4, RZ ;  /* 0x0000000413107c10 */ /* 0x003fc8000ff1e0ff */
[----:B------:R-:W-:Y:S02]  /*8130*/  IADD3.X R25, PT, PT, RZ, UR5, RZ, P0, !PT ;  /* 0x00000005ff197c10 */ /* 0x000fe400087fe4ff */
[----:B--2---:R-:W-:-:S07]  /*8140*/  LEA R17, R0, R17, 0x18 ;  /* 0x0000001100117211 */ /* 0x004fce00078ec0ff */
.L_x_6:
[----:B------:R-:W-:Y:S01]  /*8150*/  IMAD.MOV.U32 R2, RZ, RZ, R16 ;  /* 0x000000ffff027224 */ /* 0x000fe200078e0010 */
[----:B------:R-:W-:-:S05]  /*8160*/  MOV R3, R25 ;  /* 0x0000001900037202 */ /* 0x000fca0000000f00 */
[----:B------:R0:W5:Y:S01]  /*8170*/  LDG.E.U8 R28, desc[UR36][R2.64] ;  /* 0x00000024021c7981 */ /* 0x000162000c1e1100 */
[----:B------:R-:W-:Y:S01]  /*8180*/  VIADD R24, R24, 0x1 ;  /* 0x0000000118187836 */ /* 0x000fe20000000000 */
[----:B------:R-:W-:Y:S02]  /*8190*/  SHF.R.U32.HI R9, RZ, 0x5, R19 ;  /* 0x00000005ff097819 */ /* 0x000fe40000011613 */
[----:B------:R-:W-:Y:S02]  /*81a0*/  LOP3.LUT R8, R19, 0x1f, RZ, 0xc0, !PT ;  /* 0x0000001f13087812 */ /* 0x000fe400078ec0ff */
[----:B------:R-:W-:Y:S02]  /*81b0*/  ISETP.NE.AND P0, PT, R24, RZ, PT ;  /* 0x000000ff1800720c */ /* 0x000fe40003f05270 */
[----:B------:R-:W-:Y:S02]  /*81c0*/  MOV R22, 0x81f0 ;  /* 0x000081f000167802 */ /* 0x000fe40000000f00 */
[----:B0-----:R-:W-:-:S09]  /*81d0*/  P2R R29, PR, RZ, 0x1 ;  /* 0x00000001ff1d7803 */ /* 0x001fd20000000000 */
[----:B-----5:R-:W-:Y:S05]  /*81e0*/  CALL.REL.NOINC `($_Z8mykerneli$_Z6pagingPhjj) ;  /* 0x0000000c00947944 */ /* 0x020fea0003c00000 */
[----:B------:R-:W-:Y:S01]  /*81f0*/  IADD3 R3, PT, PT, R17, R0, RZ ;  /* 0x0000000011037210 */ /* 0x000fe20007ffe0ff */
[----:B------:R-:W-:Y:S01]  /*8200*/  VIADD R19, R19, 0x1 ;  /* 0x0000000113137836 */ /* 0x000fe20000000000 */
[----:B------:R-:W-:Y:S02]  /*8210*/  ISETP.NE.AND P1, PT, R29, RZ, PT ;  /* 0x000000ff1d00720c */ /* 0x000fe40003f25270 */
[----:B------:R-:W-:Y:S01]  /*8220*/  IADD3 R16, P0, PT, R16, 0x1, RZ ;  /* 0x0000000110107810 */ /* 0x000fe20007f1e0ff */
[----:B------:R2:W-:Y:S03]  /*8230*/  STS.U8 [R3], R28 ;  /* 0x0000001c03007388 */ /* 0x0005e60000000000 */
[----:B------:R-:W-:-:S07]  /*8240*/  IADD3.X R25, PT, PT, RZ, R25, RZ, P0, !PT ;  /* 0x00000019ff197210 */ /* 0x000fce00007fe4ff */
[----:B--2---:R-:W-:Y:S05]  /*8250*/  @P1 BRA `(.L_x_6) ;  /* 0xfffffffc00bc1947 */ /* 0x004fea000383ffff */
.L_x_3:
[----:B------:R-:W-:Y:S05]  /*8260*/  BSYNC B7 ;  /* 0x0000000000077941 */ /* 0x000fea0003800000 */
.L_x_0:
[----:B------:R-:W0:Y:S01]  /*8270*/  LDC R2, c[0x0][0x380] ;  /* 0x0000e000ff027b82 */ /* 0x000e220000000800 */
[----:B------:R-:W2:Y:S02]  /*8280*/  LDCU UR4, c[0x0][0x380] ;  /* 0x00007000ff0477ac */ /* 0x000ea40008000800 */
[----:B--2---:R-:W-:Y:S01]  /*8290*/  MOV R17, UR4 ;  /* 0x0000000400117c02 */ /* 0x004fe20008000f00 */
[----:B01----:R-:W-:-:S05]  /*82a0*/  VIADD R16, R2, 0xffff8000 ;  /* 0xffff800002107836 */ /* 0x003fca0000000000 */
[----:B------:R-:W-:-:S04]  /*82b0*/  VIMNMX R19, PT, PT, R16, R2, PT ;  /* 0x0000000210137248 */ /* 0x000fc80003fe0100 */
[----:B------:R-:W-:-:S05]  /*82c0*/  IADD3 R19, PT, PT, -R19, R2, RZ ;  /* 0x0000000213137210 */ /* 0x000fca0007ffe1ff */
[----:B------:R-:W-:-:S05]  /*82d0*/  VIADD R0, R19, 0x1 ;  /* 0x0000000113007836 */ /* 0x000fca0000000000 */
[----:B------:R-:W-:-:S13]  /*82e0*/  LOP3.LUT P0, R0, R0, 0x3, RZ, 0xc0, !PT ;  /* 0x0000000300007812 */ /* 0x000fda000780c0ff */
[----:B------:R-:W-:Y:S05]  /*82f0*/  @!P0 BRA `(.L_x_7) ;  /* 0x00000000003c8947 */ /* 0x000fea0003800000 */
[----:B------:R-:W-:Y:S01]  /*8300*/  BSSY B7, `(.L_x_7) ;  /* 0x000000e000077945 */ /* 0x000fe20003800000 */
[----:B------:R-:W-:Y:S01]  /*8310*/  VIADD R2, R2, 0xffffffff ;  /* 0xffffffff02027836 */ /* 0x000fe20000000000 */
[----:B------:R-:W-:-:S07]  /*8320*/  IADD3 R24, PT, PT, -R0, RZ, RZ ;  /* 0x000000ff00187210 */ /* 0x000fce0007ffe1ff */
.L_x_8:
[----:B------:R-:W-:Y:S01]  /*8330*/  VIADD R24, R24, 0x1 ;  /* 0x0000000118187836 */ /* 0x000fe20000000000 */
[----:B------:R-:W-:Y:S02]  /*8340*/  SHF.R.U32.HI R9, RZ, 0x5, R2 ;  /* 0x00000005ff097819 */ /* 0x000fe40000011602 */
[----:B------:R-:W-:Y:S02]  /*8350*/  LOP3.LUT R8, R2, 0x1f, RZ, 0xc0, !PT ;  /* 0x0000001f02087812 */ /* 0x000fe400078ec0ff */
[----:B------:R-:W-:Y:S02]  /*8360*/  ISETP.NE.AND P0, PT, R24, RZ, PT ;  /* 0x000000ff1800720c */ /* 0x000fe40003f05270 */
[----:B------:R-:W-:Y:S02]  /*8370*/  MOV R17, R2 ;  /* 0x0000000200117202 */ /* 0x000fe40000000f00 */
[----:B------:R-:W-:Y:S02]  /*8380*/  P2R R25, PR, RZ, 0x1 ;  /* 0x00000001ff197803 */ /* 0x000fe40000000000 */
[----:B------:R-:W-:-:S07]  /*8390*/  MOV R22, 0x83b0 ;  /* 0x000083b000167802 */ /* 0x000fce0000000f00 */
[----:B------:R-:W-:Y:S05]  /*83a0*/  CALL.REL.NOINC `($_Z8mykerneli$_Z6pagingPhjj) ;  /* 0x0000000c00247944 */ /* 0x000fea0003c00000 */
[----:B------:R-:W-:Y:S01]  /*83b0*/  ISETP.NE.AND P0, PT, R25, RZ, PT ;  /* 0x000000ff1900720c */ /* 0x000fe20003f05270 */
[----:B------:R-:W-:-:S12]  /*83c0*/  VIADD R2, R17, 0xffffffff ;  /* 0xffffffff11027836 */ /* 0x000fd80000000000 */
[----:B------:R-:W-:Y:S05]  /*83d0*/  @P0 BRA `(.L_x_8) ;  /* 0xfffffffc00d40947 */ /* 0x000fea000383ffff */
[----:B------:R-:W-:Y:S05]  /*83e0*/  BSYNC B7 ;  /* 0x0000000000077941 */ /* 0x000fea0003800000 */
.L_x_7:
[----:B------:R-:W-:-:S13]  /*83f0*/  ISETP.GE.U32.AND P0, PT, R19, 0x3, PT ;  /* 0x000000031300780c */ /* 0x000fda0003f06070 */
[----:B------:R-:W-:Y:S05]  /*8400*/  @!P0 BRA `(.L_x_9) ;  /* 0x0000000000608947 */ /* 0x000fea0003800000 */
[----:B------:R-:W-:Y:S01]  /*8410*/  BSSY B7, `(.L_x_9) ;  /* 0x0000017000077945 */ /* 0x000fe20003800000 */
.L_x_10:
[----:B------:R-:W-:Y:S02]  /*8420*/  IADD3 R8, PT, PT, R17, -0x1, RZ ;  /* 0xffffffff11087810 */ /* 0x000fe40007ffe0ff */
[----:B------:R-:W-:Y:S02]  /*8430*/  MOV R22, 0x8470 ;  /* 0x0000847000167802 */ /* 0x000fe40000000f00 */
[----:B------:R-:W-:Y:S02]  /*8440*/  SHF.R.U32.HI R9, RZ, 0x5, R8 ;  /* 0x00000005ff097819 */ /* 0x000fe40000011608 */
[----:B------:R-:W-:-:S07]  /*8450*/  LOP3.LUT R8, R8, 0x1f, RZ, 0xc0, !PT ;  /* 0x0000001f08087812 */ /* 0x000fce00078ec0ff */
[----:B------:R-:W-:Y:S05]  /*8460*/  CALL.REL.NOINC `($_Z8mykerneli$_Z6pagingPhjj) ;  /* 0x0000000800f47944 */ /* 0x000fea0003c00000 */
[----:B------:R-:W-:Y:S01]  /*8470*/  VIADD R8, R17, 0xfffffffe ;  /* 0xfffffffe11087836 */ /* 0x000fe20000000000 */
[----:B------:R-:W-:-:S04]  /*8480*/  MOV R22, 0x84c0 ;  /* 0x000084c000167802 */ /* 0x000fc80000000f00 */
[----:B------:R-:W-:Y:S02]  /*8490*/  SHF.R.U32.HI R9, RZ, 0x5, R8 ;  /* 0x00000005ff097819 */ /* 0x000fe40000011608 */
[----:B------:R-:W-:-:S07]  /*84a0*/  LOP3.LUT R8, R8, 0x1f, RZ, 0xc0, !PT ;  /* 0x0000001f08087812 */ /* 0x000fce00078ec0ff */
[----:B------:R-:W-:Y:S05]  /*84b0*/  CALL.REL.NOINC `($_Z8mykerneli$_Z6pagingPhjj) ;  /* 0x0000000800e07944 */ /* 0x000fea0003c00000 */
        /* <DEDUP_REMOVED lines=10> */
[----:B------:R-:W-:-:S13]  /*8560*/  ISETP.GT.AND P0, PT, R19, R16, PT ;  /* 0x000000101300720c */ /* 0x000fda0003f04270 */
[----:B------:R-:W-:Y:S05]  /*8570*/  @P0 BRA `(.L_x_10) ;  /* 0xfffffffc00a80947 */ /* 0x000fea000383ffff */
[----:B------:R-:W-:Y:S05]  /*8580*/  BSYNC B7 ;  /* 0x0000000000077941 */ /* 0x000fea0003800000 */
.L_x_9:
[----:B------:R-:W0:Y:S02]  /*8590*/  LDC R0, c[0x0][0x380] ;  /* 0x0000e000ff007b82 */ /* 0x000e240000000800 */
[----:B0-----:R-:W-:-:S13]  /*85a0*/  ISETP.GE.AND P0, PT, R0, 0x1, PT ;  /* 0x000000010000780c */ /* 0x001fda0003f06270 */
[----:B------:R-:W-:Y:S05]  /*85b0*/  @!P0 EXIT ;  /* 0x000000000000894d */ /* 0x000fea0003800000 */
[C---:B------:R-:W-:Y:S01]  /*85c0*/  ISETP.GE.U32.AND P0, PT, R0.reuse, 0x8, PT ;  /* 0x000000080000780c */ /* 0x040fe20003f06070 */
[----:B------:R-:W-:Y:S01]  /*85d0*/  HFMA2 R19, -RZ, RZ, 0, 0 ;  /* 0x00000000ff137431 */ /* 0x000fe200000001ff */
[----:B------:R-:W-:-:S11]  /*85e0*/  LOP3.LUT R29, R0, 0x7, RZ, 0xc0, !PT ;  /* 0x00000007001d7812 */ /* 0x000fd600078ec0ff */
[----:B------:R-:W-:Y:S05]  /*85f0*/  @!P0 BRA `(.L_x_11) ;  /* 0x0000000400348947 */ /* 0x000fea0003800000 */
[----:B------:R-:W0:Y:S01]  /*8600*/  S2R R2, SR_CgaCtaId ;  /* 0x0000000000027919 */ /* 0x000e220000008800 */
[----:B------:R-:W-:Y:S01]  /*8610*/  MOV R25, 0x400 ;  /* 0x0000040000197802 */ /* 0x000fe20000000f00 */
[----:B------:R-:W-:Y:S01]  /*8620*/  BSSY B7, `(.L_x_11) ;  /* 0x000004a000077945 */ /* 0x000fe20003800000 */
[----:B------:R-:W-:Y:S01]  /*8630*/  LOP3.LUT R19, R0, 0x7ffffff8, RZ, 0xc0, !PT ;  /* 0x7ffffff800137812 */ /* 0x000fe200078ec0ff */
[----:B------:R-:W-:Y:S01]  /*8640*/  IMAD.MOV.U32 R24, RZ, RZ, RZ ;  /* 0x000000ffff187224 */ /* 0x000fe200078e00ff */
[----:B0-----:R-:W-:-:S07]  /*8650*/  LEA R25, R2, R25, 0x18 ;  /* 0x0000001902197211 */ /* 0x001fce00078ec0ff */
.L_x_12:
[----:B------:R-:W-:Y:S02]  /*8660*/  SHF.R.U32.HI R28, RZ, 0x5, R24 ;  /* 0x00000005ff1c7819 */ /* 0x000fe40000011618 */
[----:B------:R-:W-:Y:S02]  /*8670*/  LOP3.LUT R8, R24, 0x18, RZ, 0xc0, !PT ;  /* 0x0000001818087812 */ /* 0x000fe400078ec0ff */
[----:B------:R-:W-:Y:S02]  /*8680*/  MOV R9, R28 ;  /* 0x0000001c00097202 */ /* 0x000fe40000000f00 */
[----:B0-----:R-:W-:-:S07]  /*8690*/  MOV R22, 0x86b0 ;  /* 0x000086b000167802 */ /* 0x001fce0000000f00 */
[----:B------:R-:W-:Y:S05]  /*86a0*/  CALL.REL.NOINC `($_Z8mykerneli$_Z6pagingPhjj) ;  /* 0x0000000800647944 */ /* 0x000fea0003c00000 */
[----:B------:R-:W-:Y:S01]  /*86b0*/  IMAD.IADD R3, R25, 0x1, R0 ;  /* 0x0000000119037824 */ /* 0x000fe200078e0200 */
[----:B------:R-:W0:Y:S01]  /*86c0*/  LDCU.64 UR4, c[0x4][0x20] ;  /* 0x01000400ff0477ac */ /* 0x000e220008000a00 */
[----:B------:R-:W-:Y:S01]  /*86d0*/  VIADD R8, R24, 0x1 ;  /* 0x0000000118087836 */ /* 0x000fe20000000000 */
[----:B------:R-:W-:Y:S02]  /*86e0*/  MOV R9, R28 ;  /* 0x0000001c00097202 */ /* 0x000fe40000000f00 */
[----:B------:R-:W-:Y:S01]  /*86f0*/  MOV R22, 0x8760 ;  /* 0x0000876000167802 */ /* 0x000fe20000000f00 */
[----:B------:R-:W1:Y:S01]  /*8700*/  LDS.U8 R3, [R3] ;  /* 0x0000000003037984 */ /* 0x000e620000000000 */
[----:B------:R-:W-:Y:S02]  /*8710*/  LOP3.LUT R8, R8, 0x19, RZ, 0xc0, !PT ;  /* 0x0000001908087812 */ /* 0x000fe400078ec0ff */
[----:B0-----:R-:W-:-:S04]  /*8720*/  IADD3 R16, P0, PT, R24, UR4, RZ ;  /* 0x0000000418107c10 */ /* 0x001fc8000ff1e0ff */
[----:B------:R-:W-:-:S05]  /*8730*/  IADD3.X R17, PT, PT, RZ, UR5, RZ, P0, !PT ;  /* 0x00000005ff117c10 */ /* 0x000fca00087fe4ff */
[----:B-1----:R0:W-:Y:S04]  /*8740*/  STG.E.U8 desc[UR36][R16.64], R3 ;  /* 0x0000000310007986 */ /* 0x0021e8000c101124 */
[----:B0-----:R-:W-:Y:S05]  /*8750*/  CALL.REL.NOINC `($_Z8mykerneli$_Z6pagingPhjj) ;  /* 0x0000000800387944 */ /* 0x001fea0003c00000 */
[----:B------:R-:W-:Y:S01]  /*8760*/  IMAD.IADD R3, R25, 0x1, R0 ;  /* 0x0000000119037824 */ /* 0x000fe200078e0200 */
[----:B------:R-:W-:Y:S01]  /*8770*/  IADD3 R8, PT, PT, R24, 0x2, RZ ;  /* 0x0000000218087810 */ /* 0x000fe20007ffe0ff */
[----:B------:R-:W-:Y:S01]  /*8780*/  IMAD.MOV.U32 R9, RZ, RZ, R28 ;  /* 0x000000ffff097224 */ /* 0x000fe200078e001c */
[----:B------:R-:W-:Y:S02]  /*8790*/  MOV R22, 0x87e0 ;  /* 0x000087e000167802 */ /* 0x000fe40000000f00 */
[----:B------:R-:W-:Y:S01]  /*87a0*/  LOP3.LUT R8, R8, 0x1a, RZ, 0xc0, !PT ;  /* 0x0000001a08087812 */ /* 0x000fe200078ec0ff */
[----:B------:R-:W0:Y:S04]  /*87b0*/  LDS.U8 R3, [R3] ;  /* 0x0000000003037984 */ /* 0x000e280000000000 */
[----:B0-----:R0:W-:Y:S02]  /*87c0*/  STG.E.U8 desc[UR36][R16.64+0x1], R3 ;  /* 0x0000010310007986 */ /* 0x0011e4000c101124 */
[----:B0-----:R-:W-:Y:S05]  /*87d0*/  CALL.REL.NOINC `($_Z8mykerneli$_Z6pagingPhjj) ;  /* 0x0000000800187944 */ /* 0x001fea0003c00000 */
[----:B------:R-:W-:Y:S01]  /*87e0*/  IADD3 R3, PT, PT, R25, R0, RZ ;  /* 0x0000000019037210 */ /* 0x000fe20007ffe0ff */
[----:B------:R-:W-:Y:S01]  /*87f0*/  VIADD R8, R24, 0x3 ;  /* 0x0000000318087836 */ /* 0x000fe20000000000 */
[----:B------:R-:W-:Y:S02]  /*8800*/  MOV R9, R28 ;  /* 0x0000001c00097202 */ /* 0x000fe40000000f00 */
[----:B------:R-:W-:Y:S02]  /*8810*/  MOV R22, 0x8860 ;  /* 0x0000886000167802 */ /* 0x000fe40000000f00 */
[----:B------:R-:W0:Y:S01]  /*8820*/  LDS.U8 R3, [R3] ;  /* 0x0000000003037984 */ /* 0x000e220000000000 */
[----:B------:R-:W-:-:S03]  /*8830*/  LOP3.LUT R8, R8, 0x1b, RZ, 0xc0, !PT ;  /* 0x0000001b08087812 */ /* 0x000fc600078ec0ff */
[----:B0-----:R0:W-:Y:S04]  /*8840*/  STG.E.U8 desc[UR36][R16.64+0x2], R3 ;  /* 0x0000020310007986 */ /* 0x0011e8000c101124 */
        /* <DEDUP_REMOVED lines=34> */
[----:B------:R-:W-:-:S04]  /*8a70*/  IADD3 R24, PT, PT, R24, 0x8, RZ ;  /* 0x0000000818187810 */ /* 0x000fc80007ffe0ff */
[----:B------:R-:W-:Y:S01]  /*8a80*/  ISETP.NE.AND P0, PT, R24, R19, PT ;  /* 0x000000131800720c */ /* 0x000fe20003f05270 */
[----:B------:R-:W0:Y:S04]  /*8a90*/  LDS.U8 R3, [R3] ;  /* 0x0000000003037984 */ /* 0x000e280000000000 */
[----:B0-----:R0:W-:Y:S08]  /*8aa0*/  STG.E.U8 desc[UR36][R16.64+0x7], R3 ;  /* 0x0000070310007986 */ /* 0x0011f0000c101124 */
[----:B------:R-:W-:Y:S05]  /*8ab0*/  @P0 BRA `(.L_x_12) ;  /* 0xfffffff800e80947 */ /* 0x000fea000383ffff */
[----:B------:R-:W-:Y:S05]  /*8ac0*/  BSYNC B7 ;  /* 0x0000000000077941 */ /* 0x000fea0003800000 */
.L_x_11:
[----:B------:R-:W-:-:S13]  /*8ad0*/  ISETP.NE.AND P0, PT, R29, RZ, PT ;  /* 0x000000ff1d00720c */ /* 0x000fda0003f05270 */
[----:B------:R-:W-:Y:S05]  /*8ae0*/  @!P0 EXIT ;  /* 0x000000000000894d */ /* 0x000fea0003800000 */
[----:B------:R-:W1:Y:S01]  /*8af0*/  LDC R24, c[0x0][0x380] ;  /* 0x0000e000ff187b82 */ /* 0x000e620000000800 */
[----:B------:R-:W-:Y:S02]  /*8b00*/  ISETP.GE.U32.AND P0, PT, R29, 0x4, PT ;  /* 0x000000041d00780c */ /* 0x000fe40003f06070 */
[----:B-1----:R-:W-:-:S11]  /*8b10*/  LOP3.LUT R24, R24, 0x3, RZ, 0xc0, !PT ;  /* 0x0000000318187812 */ /* 0x002fd600078ec0ff */
[----:B------:R-:W-:Y:S05]  /*8b20*/  @!P0 BRA `(.L_x_13) ;  /* 0x0000000000988947 */ /* 0x000fea0003800000 */
[----:B------:R-:W-:Y:S02]  /*8b30*/  SHF.R.U32.HI R9, RZ, 0x5, R19 ;  /* 0x00000005ff097819 */ /* 0x000fe40000011613 */
[----:B------:R-:W-:Y:S02]  /*8b40*/  LOP3.LUT R8, R19, 0x1f, RZ, 0xc0, !PT ;  /* 0x0000001f13087812 */ /* 0x000fe400078ec0ff */
[----:B------:R-:W-:-:S07]  /*8b50*/  MOV R22, 0x8b70 ;  /* 0x00008b7000167802 */ /* 0x000fce0000000f00 */
[----:B0-----:R-:W-:Y:S05]  /*8b60*/  CALL.REL.NOINC `($_Z8mykerneli$_Z6pagingPhjj) ;  /* 0x0000000400347944 */ /* 0x001fea0003c00000 */
[----:B------:R-:W0:Y:S01]  /*8b70*/  S2R R2, SR_CgaCtaId ;  /* 0x0000000000027919 */ /* 0x000e220000008800 */
[----:B------:R-:W-:Y:S01]  /*8b80*/  MOV R25, 0x400 ;  /* 0x0000040000197802 */ /* 0x000fe20000000f00 */
[----:B------:R-:W1:Y:S01]  /*8b90*/  LDCU.64 UR4, c[0x4][0x20] ;  /* 0x01000400ff0477ac */ /* 0x000e620008000a00 */
[----:B------:R-:W-:Y:S01]  /*8ba0*/  VIADD R8, R19, 0x1 ;  /* 0x0000000113087836 */ /* 0x000fe20000000000 */
[----:B------:R-:W-:-:S04]  /*8bb0*/  MOV R22, 0x8c50 ;  /* 0x00008c5000167802 */ /* 0x000fc80000000f00 */
[----:B------:R-:W-:Y:S02]  /*8bc0*/  SHF.R.U32.HI R9, RZ, 0x5, R8 ;  /* 0x00000005ff097819 */ /* 0x000fe40000011608 */
[----:B------:R-:W-:Y:S02]  /*8bd0*/  LOP3.LUT R8, R8, 0x1f, RZ, 0xc0, !PT ;  /* 0x0000001f08087812 */ /* 0x000fe400078ec0ff */
[----:B-1----:R-:W-:-:S04]  /*8be0*/  IADD3 R16, P0, PT, R19, UR4, RZ ;  /* 0x0000000413107c10 */ /* 0x002fc8000ff1e0ff */
[----:B------:R-:W-:Y:S02]  /*8bf0*/  IADD3.X R17, PT, PT, RZ, UR5, RZ, P0, !PT ;  /* 0x00000005ff117c10 */ /* 0x000fe400087fe4ff */
[----:B0-----:R-:W-:-:S05]  /*8c00*/  LEA R25, R2, R25, 0x18 ;  /* 0x0000001902197211 */ /* 0x001fca00078ec0ff */
[----:B------:R-:W-:-:S06]  /*8c10*/  IMAD.IADD R3, R25, 0x1, R0 ;  /* 0x0000000119037824 */ /* 0x000fcc00078e0200 */
[----:B------:R-:W0:Y:S04]  /*8c20*/  LDS.U8 R3, [R3] ;  /* 0x0000000003037984 */ /* 0x000e280000000000 */
[----:B0-----:R0:W-:Y:S02]  /*8c30*/  STG.E.U8 desc[UR36][R16.64], R3 ;  /* 0x0000000310007986 */ /* 0x0011e4000c101124 */
[----:B0-----:R-:W-:Y:S05]  /*8c40*/  CALL.REL.NOINC `($_Z8mykerneli$_Z6pagingPhjj) ;  /* 0x0000000000fc7944 */ /* 0x001fea0003c00000 */
[----:B------:R-:W-:Y:S01]  /*8c50*/  IADD3 R3, PT, PT, R25, R0, RZ ;  /* 0x0000000019037210 */ /* 0x000fe20007ffe0ff */
[----:B------:R-:W-:Y:S01]  /*8c60*/  VIADD R8, R19, 0x2 ;  /* 0x0000000213087836 */ /* 0x000fe20000000000 */
[----:B------:R-:W-:-:S04]  /*8c70*/  MOV R22, 0x8cd0 ;  /* 0x00008cd000167802 */ /* 0x000fc80000000f00 */
[----:B------:R-:W0:Y:S01]  /*8c80*/  LDS.U8 R3, [R3] ;  /* 0x0000000003037984 */ /* 0x000e220000000000 */
[----:B------:R-:W-:Y:S02]  /*8c90*/  SHF.R.U32.HI R9, RZ, 0x5, R8 ;  /* 0x00000005ff097819 */ /* 0x000fe40000011608 */
[----:B------:R-:W-:Y:S01]  /*8ca0*/  LOP3.LUT R8, R8, 0x1f, RZ, 0xc0, !PT ;  /* 0x0000001f08087812 */ /* 0x000fe200078ec0ff */
[----:B0-----:R0:W-:Y:S06]  /*8cb0*/  STG.E.U8 desc[UR36][R16.64+0x1], R3 ;  /* 0x0000010310007986 */ /* 0x0011ec000c101124 */
        /* <DEDUP_REMOVED lines=10> */
[----:B------:R-:W-:-:S05]  /*8d60*/  VIADD R19, R19, 0x4 ;  /* 0x0000000413137836 */ /* 0x000fca0000000000 */
[----:B------:R-:W0:Y:S04]  /*8d70*/  LDS.U8 R3, [R3] ;  /* 0x0000000003037984 */ /* 0x000e280000000000 */
[----:B0-----:R1:W-:Y:S02]  /*8d80*/  STG.E.U8 desc[UR36][R16.64+0x3], R3 ;  /* 0x0000030310007986 */ /* 0x0013e4000c101124 */
.L_x_13:
[----:B------:R-:W-:-:S13]  /*8d90*/  ISETP.NE.AND P0, PT, R24, RZ, PT ;  /* 0x000000ff1800720c */ /* 0x000fda0003f05270 */
[----:B------:R-:W-:Y:S05]  /*8da0*/  @!P0 EXIT ;  /* 0x000000000000894d */ /* 0x000fea0003800000 */
[----:B------:R-:W-:-:S13]  /*8db0*/  ISETP.NE.AND P0, PT, R24, 0x1, PT ;  /* 0x000000011800780c */ /* 0x000fda0003f05270 */
[----:B------:R-:W-:Y:S05]  /*8dc0*/  @!P0 BRA `(.L_x_14) ;  /* 0x0000000000588947 */ /* 0x000fea0003800000 */
[----:B------:R-:W-:Y:S02]  /*8dd0*/  SHF.R.U32.HI R9, RZ, 0x5, R19 ;  /* 0x00000005ff097819 */ /* 0x000fe40000011613 */
[----:B------:R-:W-:Y:S02]  /*8de0*/  LOP3.LUT R8, R19, 0x1f, RZ, 0xc0, !PT ;  /* 0x0000001f13087812 */ /* 0x000fe400078ec0ff */
[----:B------:R-:W-:-:S07]  /*8df0*/  MOV R22, 0x8e10 ;  /* 0x00008e1000167802 */ /* 0x000fce0000000f00 */
[----:B01----:R-:W-:Y:S05]  /*8e00*/  CALL.REL.NOINC `($_Z8mykerneli$_Z6pagingPhjj) ;  /* 0x00000000008c7944 */ /* 0x003fea0003c00000 */
[----:B------:R-:W0:Y:S01]  /*8e10*/  S2R R3, SR_CgaCtaId ;  /* 0x0000000000037919 */ /* 0x000e220000008800 */
[----:B------:R-:W-:Y:S01]  /*8e20*/  MOV R24, 0x400 ;  /* 0x0000040000187802 */ /* 0x000fe20000000f00 */
[----:B------:R-:W1:Y:S01]  /*8e30*/  LDCU.64 UR4, c[0x4][0x20] ;  /* 0x01000400ff0477ac */ /* 0x000e620008000a00 */
[C---:B------:R-:W-:Y:S02]  /*8e40*/  IADD3 R8, PT, PT, R19.reuse, 0x1, RZ ;  /* 0x0000000113087810 */ /* 0x040fe40007ffe0ff */
[----:B------:R-:W-:Y:S02]  /*8e50*/  MOV R22, 0x8ef0 ;  /* 0x00008ef000167802 */ /* 0x000fe40000000f00 */
[----:B------:R-:W-:Y:S02]  /*8e60*/  SHF.R.U32.HI R9, RZ, 0x5, R8 ;  /* 0x00000005ff097819 */ /* 0x000fe40000011608 */
[----:B------:R-:W-:Y:S02]  /*8e70*/  LOP3.LUT R8, R8, 0x1f, RZ, 0xc0, !PT ;  /* 0x0000001f08087812 */ /* 0x000fe400078ec0ff */
[----:B-1----:R-:W-:-:S05]  /*8e80*/  IADD3 R16, P0, PT, R19, UR4, RZ ;  /* 0x0000000413107c10 */ /* 0x002fca000ff1e0ff */
[----:B------:R-:W-:Y:S01]  /*8e90*/  IMAD.X R17, RZ, RZ, UR5, P0 ;  /* 0x00000005ff117e24 */ /* 0x000fe200080e06ff */
[----:B0-----:R-:W-:-:S04]  /*8ea0*/  LEA R24, R3, R24, 0x18 ;  /* 0x0000001803187211 */ /* 0x001fc800078ec0ff */
[----:B------:R-:W-:-:S06]  /*8eb0*/  IADD3 R3, PT, PT, R24, R0, RZ ;  /* 0x0000000018037210 */ /* 0x000fcc0007ffe0ff */
[----:B------:R-:W0:Y:S04]  /*8ec0*/  LDS.U8 R3, [R3] ;  /* 0x0000000003037984 */ /* 0x000e280000000000 */
[----:B0-----:R0:W-:Y:S02]  /*8ed0*/  STG.E.U8 desc[UR36][R16.64], R3 ;  /* 0x0000000310007986 */ /* 0x0011e4000c101124 */
[----:B0-----:R-:W-:Y:S05]  /*8ee0*/  CALL.REL.NOINC `($_Z8mykerneli$_Z6pagingPhjj) ;  /* 0x0000000000547944 */ /* 0x001fea0003c00000 */
[----:B------:R-:W-:Y:S01]  /*8ef0*/  IMAD.IADD R3, R24, 0x1, R0 ;  /* 0x0000000118037824 */ /* 0x000fe200078e0200 */
[----:B------:R-:W-:-:S05]  /*8f00*/  IADD3 R19, PT, PT, R19, 0x2, RZ ;  /* 0x0000000213137810 */ /* 0x000fca0007ffe0ff */
[----:B------:R-:W0:Y:S04]  /*8f10*/  LDS.U8 R3, [R3] ;  /* 0x0000000003037984 */ /* 0x000e280000000000 */
[----:B0-----:R2:W-:Y:S02]  /*8f20*/  STG.E.U8 desc[UR36][R16.64+0x1], R3 ;  /* 0x0000010310007986 */ /* 0x0015e4000c101124 */
.L_x_14:
[----:B------:R-:W3:Y:S02]  /*8f30*/  LDC R0, c[0x0][0x380] ;  /* 0x0000e000ff007b82 */ /* 0x000ee40000000800 */
[----:B---3--:R-:W-:-:S04]  /*8f40*/  LOP3.LUT R0, R0, 0x1, RZ, 0xc0, !PT ;  /* 0x0000000100007812 */ /* 0x008fc800078ec0ff */
[----:B------:R-:W-:-:S13]  /*8f50*/  ISETP.NE.U32.AND P0, PT, R0, 0x1, PT ;  /* 0x000000010000780c */ /* 0x000fda0003f05070 */
[----:B------:R-:W-:Y:S05]  /*8f60*/  @P0 EXIT ;  /* 0x000000000000094d */ /* 0x000fea0003800000 */
[----:B------:R-:W-:Y:S02]  /*8f70*/  SHF.R.U32.HI R9, RZ, 0x5, R19 ;  /* 0x00000005ff097819 */ /* 0x000fe40000011613 */
[----:B------:R-:W-:Y:S02]  /*8f80*/  LOP3.LUT R8, R19, 0x1f, RZ, 0xc0, !PT ;  /* 0x0000001f13087812 */ /* 0x000fe400078ec0ff */
[----:B------:R-:W-:-:S07]  /*8f90*/  MOV R22, 0x8fb0 ;  /* 0x00008fb000167802 */ /* 0x000fce0000000f00 */
[----:B012---:R-:W-:Y:S05]  /*8fa0*/  CALL.REL.NOINC `($_Z8mykerneli$_Z6pagingPhjj) ;  /* 0x0000000000247944 */ /* 0x007fea0003c00000 */
[----:B------:R-:W0:Y:S01]  /*8fb0*/  S2UR UR5, SR_CgaCtaId ;  /* 0x00000000000579c3 */ /* 0x000e220000008800 */
[----:B------:R-:W-:Y:S02]  /*8fc0*/  UMOV UR4, 0x400 ;  /* 0x0000040000047882 */ /* 0x000fe40000000000 */
[----:B0-----:R-:W-:-:S09]  /*8fd0*/  ULEA UR4, UR5, UR4, 0x18 ;  /* 0x0000000405047291 */ /* 0x001fd2000f8ec0ff */
[----:B------:R-:W0:Y:S02]  /*8fe0*/  LDS.U8 R5, [R0+UR4] ;  /* 0x0000000400057984 */ /* 0x000e240008000000 */
[----:B------:R-:W1:Y:S02]  /*8ff0*/  LDCU.64 UR4, c[0x4][0x20] ;  /* 0x01000400ff0477ac */ /* 0x000e640008000a00 */
[----:B-1----:R-:W-:-:S05]  /*9000*/  IADD3 R2, P0, PT, R19, UR4, RZ ;  /* 0x0000000413027c10 */ /* 0x002fca000ff1e0ff */
[----:B------:R-:W-:-:S05]  /*9010*/  IMAD.X R3, RZ, RZ, UR5, P0 ;  /* 0x00000005ff037e24 */ /* 0x000fca00080e06ff */
[----:B0-----:R-:W-:Y:S01]  /*9020*/  STG.E.U8 desc[UR36][R2.64], R5 ;  /* 0x0000000502007986 */ /* 0x001fe2000c101124 */
[----:B------:R-:W-:Y:S05]  /*9030*/  EXIT ;  /* 0x000000000000794d */ /* 0x000fea0003800000 */
        .type           $_Z8mykerneli$_Z6pagingPhjj,@function
        .size           $_Z8mykerneli$_Z6pagingPhjj,(.L_x_37 - $_Z8mykerneli$_Z6pagingPhjj)
$_Z8mykerneli$_Z6pagingPhjj:
[----:B------:R-:W0:Y:S08]  /*9040*/  LDC.64 R26, c[0x0][0x358] ;  /* 0x0000d600ff1a7b82 */ /* 0x000e300000000a00 */
[----:B------:R-:W1:Y:S01]  /*9050*/  LDC.64 R2, c[0x4][0x38] ;  /* 0x01000e00ff027b82 */ /* 0x000e620000000a00 */
[----:B0-----:R-:W-:Y:S02]  /*9060*/  R2UR UR4, R26 ;  /* 0x000000001a0472ca */ /* 0x001fe400000e0000 */
[----:B------:R-:W-:-:S13]  /*9070*/  R2UR UR5, R27 ;  /* 0x000000001b0572ca */ /* 0x000fda00000e0000 */
[----:B-1----:R-:W2:Y:S01]  /*9080*/  LDG.E R0, desc[UR4][R2.64] ;  /* 0x0000000402007981 */ /* 0x002ea2000c1e1900 */
[----:B------:R-:W0:Y:S01]  /*9090*/  LDCU UR4, c[0x0][0x2f8] ;  /* 0x00005f00ff0477ac */ /* 0x000e220008000800 */
[----:B------:R-:W-:Y:S01]  /*90a0*/  BSSY B6, `(.L_x_15) ;  /* 0x000026b000067945 */ /* 0x000fe20003800000 */
[----:B------:R-:W1:Y:S01]  /*90b0*/  LDCU UR5, c[0x0][0x2fc] ;  /* 0x00005f80ff0577ac */ /* 0x000e620008000800 */
[----:B0-----:R-:W-:-:S05]  /*90c0*/  IADD3 R6, P1, PT, R1, UR4, RZ ;  /* 0x0000000401067c10 */ /* 0x001fca000ff3e0ff */
[----:B-1----:R-:W-:Y:S01]  /*90d0*/  IMAD.X R7, RZ, RZ, UR5, P1 ;  /* 0x00000005ff077e24 */ /* 0x002fe200088e06ff */
[----:B--2---:R-:W-:-:S04]  /*90e0*/  IADD3 R0, PT, PT, R0, -0x1, RZ ;  /* 0xffffffff00007810 */ /* 0x004fc80007ffe0ff */
[----:B------:R-:W-:-:S13]  /*90f0*/  ISETP.GT.U32.AND P0, PT, R9, R0, PT ;  /* 0x000000000900720c */ /* 0x000fda0003f04070 */
[----:B------:R-:W-:Y:S05]  /*9100*/  @P0 BRA `(.L_x_16) ;  /* 0x0000002400540947 */ /* 0x000fea0003800000 */
[----:B------:R-:W0:Y:S01]  /*9110*/  LDC.64 R2, c[0x4][0x8] ;  /* 0x01000200ff027b82 */ /* 0x000e220000000a00 */
[----:B------:R-:W-:Y:S02]  /*9120*/  R2UR UR4, R26 ;  /* 0x000000001a0472ca */ /* 0x000fe400000e0000 */
[----:B------:R-:W-:-:S13]  /*9130*/  R2UR UR5, R27 ;  /* 0x000000001b0572ca */ /* 0x000fda00000e0000 */
[----:B0-----:R-:W2:Y:S01]  /*9140*/  LDG.E R7, desc[UR4][R2.64] ;  /* 0x0000000402077981 */ /* 0x001ea2000c1e1900 */
[----:B------:R-:W0:Y:S01]  /*9150*/  LDC.64 R4, c[0x4][0x10] ;  /* 0x01000400ff047b82 */ /* 0x000e220000000a00 */
[----:B------:R-:W-:Y:S02]  /*9160*/  SHF.L.U32 R0, R9, 0x5, RZ ;  /* 0x0000000509007819 */ /* 0x000fe400000006ff */
[----:B--2---:R-:W-:-:S13]  /*9170*/  ISETP.GT.AND P0, PT, R7, RZ, PT ;  /* 0x000000ff0700720c */ /* 0x004fda0003f04270 */
[----:B0-----:R-:W-:Y:S05]  /*9180*/  @P0 BRA `(.L_x_17) ;  /* 0x0000000800f80947 */ /* 0x001fea0003800000 */
[----:B------:R-:W0:Y:S01]  /*9190*/  S2UR UR5, SR_CgaCtaId ;  /* 0x00000000000579c3 */ /* 0x000e220000008800 */
[----:B------:R-:W-:Y:S01]  /*91a0*/  UMOV UR4, 0x400 ;  /* 0x0000040000047882 */ /* 0x000fe20000000000 */
[----:B------:R-:W1:Y:S02]  /*91b0*/  LDCU.64 UR6, c[0x4][0x18] ;  /* 0x01000300ff0677ac */ /* 0x000e640008000a00 */
[----:B-1----:R-:W-:Y:S01]  /*91c0*/  IADD3 R2, P0, PT, R0, UR6, RZ ;  /* 0x0000000600027c10 */ /* 0x002fe2000ff1e0ff */
[----:B0-----:R-:W-:-:S03]  /*91d0*/  ULEA UR4, UR5, UR4, 0x18 ;  /* 0x0000000405047291 */ /* 0x001fc6000f8ec0ff */
[----:B------:R-:W-:-:S06]  /*91e0*/  LEA.HI.X.SX32 R3, R0, UR7, 0x1, P0 ;  /* 0x0000000700037c11 */ /* 0x000fcc00080f0eff */
[----:B------:R-:W0:Y:S04]  /*91f0*/  LDS.U8 R4, [UR4] ;  /* 0x00000004ff047984 */ /* 0x000e280008000000 */
[----:B------:R-:W1:Y:S04]  /*9200*/  LDS.U8 R5, [UR4+0x1] ;  /* 0x00000104ff057984 */ /* 0x000e680008000000 */
[----:B------:R-:W2:Y:S04]  /*9210*/  LDS.U8 R6, [UR4+0x2] ;  /* 0x00000204ff067984 */ /* 0x000ea80008000000 */
[----:B------:R-:W3:Y:S04]  /*9220*/  LDS.U8 R8, [UR4+0x4] ;  /* 0x00000404ff087984 */ /* 0x000ee80008000000 */
[----:B------:R-:W4:Y:S04]  /*9230*/  LDS.U8 R10, [UR4+0x5] ;  /* 0x00000504ff0a7984 */ /* 0x000f280008000000 */
[----:B------:R-:W5:Y:S04]  /*9240*/  LDS.U8 R12, [UR4+0x7] ;  /* 0x00000704ff0c7984 */ /* 0x000f680008000000 */
[----:B------:R-:W5:Y:S04]  /*9250*/  LDS.U8 R14, [UR4+0x9] ;  /* 0x00000904ff0e7984 */ /* 0x000f680008000000 */
[----:B------:R-:W5:Y:S04]  /*9260*/  LDS.U8 R16, [UR4+0xb] ;  /* 0x00000b04ff107984 */ /* 0x000f680008000000 */
[----:B------:R-:W5:Y:S04]  /*9270*/  LDS.U8 R18, [UR4+0xd] ;  /* 0x00000d04ff127984 */ /* 0x000f680008000000 */
[----:B------:R-:W5:Y:S04]  /*9280*/  LDS.U8 R20, [UR4+0xf] ;  /* 0x00000f04ff147984 */ /* 0x000f680008000000 */
[----:B------:R-:W5:Y:S01]  /*9290*/  LDS.U8 R22, [UR4+0x11] ;  /* 0x00001104ff167984 */ /* 0x000f620008000000 */
[----:B0-----:R-:W-:-:S03]  /*92a0*/  PRMT R41, R4, 0x7610, R41 ;  /* 0x0000761004297816 */ /* 0x001fc60000000029 */
[----:B------:R-:W0:Y:S01]  /*92b0*/  LDS.U8 R24, [UR4+0x13] ;  /* 0x00001304ff187984 */ /* 0x000e220008000000 */
[----:B-1----:R-:W-:-:S03]  /*92c0*/  PRMT R43, R5, 0x7610, R43 ;  /* 0x00007610052b7816 */ /* 0x002fc6000000002b */
[----:B------:R-:W1:Y:S01]  /*92d0*/  LDS.U8 R28, [UR4+0x15] ;  /* 0x00001504ff1c7984 */ /* 0x000e620008000000 */
[----:B--2---:R-:W-:-:S03]  /*92e0*/  PRMT R45, R6, 0x7610, R45 ;  /* 0x00007610062d7816 */ /* 0x004fc6000000002d */
[----:B------:R-:W2:Y:S01]  /*92f0*/  LDS.U8 R30, [UR4+0x17] ;  /* 0x00001704ff1e7984 */ /* 0x000ea20008000000 */
[----:B---3--:R-:W-:-:S03]  /*9300*/  PRMT R47, R8, 0x7610, R47 ;  /* 0x00007610082f7816 */ /* 0x008fc6000000002f */
[----:B------:R-:W3:Y:S01]  /*9310*/  LDS.U8 R32, [UR4+0x19] ;  /* 0x00001904ff207984 */ /* 0x000ee20008000000 */
[----:B----4-:R-:W-:-:S03]  /*9320*/  PRMT R49, R10, 0x7610, R49 ;  /* 0x000076100a317816 */ /* 0x010fc60000000031 */
[----:B------:R-:W4:Y:S01]  /*9330*/  LDS.U8 R34, [UR4+0x1b] ;  /* 0x00001b04ff227984 */ /* 0x000f220008000000 */
[----:B-----5:R-:W-:-:S03]  /*9340*/  PRMT R51, R12, 0x7610, R51 ;  /* 0x000076100c337816 */ /* 0x020fc60000000033 */
[----:B------:R-:W5:Y:S01]  /*9350*/  LDS.U8 R36, [UR4+0x1d] ;  /* 0x00001d04ff247984 */ /* 0x000f620008000000 */
[----:B------:R-:W-:-:S03]  /*9360*/  PRMT R53, R14, 0x7610, R53 ;  /* 0x000076100e357816 */ /* 0x000fc60000000035 */
        /* <DEDUP_REMOVED lines=20> */
[----:B------:R-:W0:Y:S01]  /*94b0*/  LDS.U8 R29, [UR4+0x16] ;  /* 0x00001604ff1d7984 */ /* 0x000e220008000000 */
[----:B------:R-:W-:-:S03]  /*94c0*/  PRMT R75, R38, 0x7610, R75 ;  /* 0x00007610264b7816 */ /* 0x000fc6000000004b */
[----:B------:R-:W0:Y:S04]  /*94d0*/  LDS.U8 R31, [UR4+0x18] ;  /* 0x00001804ff1f7984 */ /* 0x000e280008000000 */
[----:B------:R-:W0:Y:S04]  /*94e0*/  LDS.U8 R33, [UR4+0x1a] ;  /* 0x00001a04ff217984 */ /* 0x000e280008000000 */
[----:B------:R-:W0:Y:S04]  /*94f0*/  LDS.U8 R35, [UR4+0x1c] ;  /* 0x00001c04ff237984 */ /* 0x000e280008000000 */
[----:B------:R-:W0:Y:S04]  /*9500*/  LDS.U8 R37, [UR4+0x1e] ;  /* 0x00001e04ff257984 */ /* 0x000e280008000000 */
[----:B------:R-:W0:Y:S02]  /*9510*/  LDS R39, [UR4+0x8000] ;  /* 0x00800004ff277984 */ /* 0x000e240008000800 */
.L_x_18:
[----:B0-----:R-:W-:Y:S01]  /*9520*/  IMAD.SHL.U32 R0, R39, 0x20, RZ ;  /* 0x0000002027007824 */ /* 0x001fe200078e00ff */
[C---:B------:R-:W-:Y:S02]  /*9530*/  R2UR UR4, R26.reuse ;  /* 0x000000001a0472ca */ /* 0x040fe400000e0000 */
[C---:B------:R-:W-:Y:S02]  /*9540*/  R2UR UR5, R27.reuse ;  /* 0x000000001b0572ca */ /* 0x040fe400000e0000 */
[C---:B------:R-:W-:Y:S02]  /*9550*/  R2UR UR8, R26.reuse ;  /* 0x000000001a0872ca */ /* 0x040fe400000e0000 */
[C---:B------:R-:W-:Y:S02]  /*9560*/  R2UR UR9, R27.reuse ;  /* 0x000000001b0972ca */ /* 0x040fe400000e0000 */
[----:B------:R-:W-:Y:S02]  /*9570*/  R2UR UR10, R26 ;  /* 0x000000001a0a72ca */ /* 0x000fe400000e0000 */
[----:B------:R-:W-:-:S02]  /*9580*/  R2UR UR11, R27 ;  /* 0x000000001b0b72ca */ /* 0x000fc400000e0000 */
        /* <DEDUP_REMOVED lines=56> */
[----:B------:R-:W-:Y:S02]  /*9910*/  R2UR UR68, R26 ;  /* 0x000000001a4472ca */ /* 0x000fe400000e0000 */
[----:B------:R-:W-:Y:S02]  /*9920*/  R2UR UR69, R27 ;  /* 0x000000001b4572ca */ /* 0x000fe400000e0000 */
[----:B------:R-:W-:-:S04]  /*9930*/  IADD3 R4, P0, PT, R0, UR6, RZ ;  /* 0x0000000600047c10 */ /* 0x000fc8000ff1e0ff */
[----:B------:R-:W-:-:S05]  /*9940*/  LEA.HI.X.SX32 R5, R0, UR7, 0x1, P0 ;  /* 0x0000000700057c11 */ /* 0x000fca00080f0eff */
[----:B-----5:R0:W-:Y:S04]  /*9950*/  STG.E.U8 desc[UR4][R4.64], R41 ;  /* 0x0000002904007986 */ /* 0x0201e8000c101104 */
[----:B------:R0:W-:Y:S04]  /*9960*/  STG.E.U8 desc[UR8][R4.64+0x1], R43 ;  /* 0x0000012b04007986 */ /* 0x0001e8000c101108 */
        /* <DEDUP_REMOVED lines=12> */
[----:B-1----:R1:W-:Y:S04]  /*9a30*/  STG.E.U8 desc[UR4][R4.64+0xe], R19 ;  /* 0x00000e1304007986 */ /* 0x0023e8000c101104 */
[----:B------:R1:W-:Y:S04]  /*9a40*/  STG.E.U8 desc[UR4][R4.64+0xf], R59 ;  /* 0x00000f3b04007986 */ /* 0x0003e8000c101104 */
[----:B--2---:R2:W-:Y:S04]  /*9a50*/  STG.E.U8 desc[UR8][R4.64+0x10], R21 ;  /* 0x0000101504007986 */ /* 0x0045e8000c101108 */
[----:B------:R2:W-:Y:S04]  /*9a60*/  STG.E.U8 desc[UR10][R4.64+0x11], R61 ;  /* 0x0000113d04007986 */ /* 0x0005e8000c10110a */
[----:B---3--:R3:W-:Y:S04]  /*9a70*/  STG.E.U8 desc[UR12][R4.64+0x12], R23 ;  /* 0x0000121704007986 */ /* 0x0087e8000c10110c */
[----:B------:R3:W-:Y:S04]  /*9a80*/  STG.E.U8 desc[UR4][R4.64+0x13], R63 ;  /* 0x0000133f04007986 */ /* 0x0007e8000c101104 */
[----:B----4-:R4:W-:Y:S04]  /*9a90*/  STG.E.U8 desc[UR8][R4.64+0x14], R25 ;  /* 0x0000141904007986 */ /* 0x0109e8000c101108 */
        /* <DEDUP_REMOVED lines=11> */
[----:B0-----:R0:W5:Y:S04]  /*9b50*/  LDG.E.U8 R41, desc[UR4][R2.64] ;  /* 0x0000000402297981 */ /* 0x001168000c1e1100 */
[----:B------:R0:W5:Y:S04]  /*9b60*/  LDG.E.U8 R43, desc[UR8][R2.64+0x1] ;  /* 0x00000108022b7981 */ /* 0x000168000c1e1100 */
        /* <DEDUP_REMOVED lines=12> */
[----:B-1----:R0:W5:Y:S04]  /*9c30*/  LDG.E.U8 R19, desc[UR34][R2.64+0xe] ;  /* 0x00000e2202137981 */ /* 0x002168000c1e1100 */
[----:B------:R0:W5:Y:S04]  /*9c40*/  LDG.E.U8 R59, desc[UR36][R2.64+0xf] ;  /* 0x00000f24023b7981 */ /* 0x000168000c1e1100 */
[----:B--2---:R0:W5:Y:S04]  /*9c50*/  LDG.E.U8 R21, desc[UR38][R2.64+0x10] ;  /* 0x0000102602157981 */ /* 0x004168000c1e1100 */
[----:B------:R0:W5:Y:S04]  /*9c60*/  LDG.E.U8 R61, desc[UR40][R2.64+0x11] ;  /* 0x00001128023d7981 */ /* 0x000168000c1e1100 */
[----:B---3--:R0:W5:Y:S04]  /*9c70*/  LDG.E.U8 R23, desc[UR42][R2.64+0x12] ;  /* 0x0000122a02177981 */ /* 0x008168000c1e1100 */
[----:B------:R0:W5:Y:S04]  /*9c80*/  LDG.E.U8 R63, desc[UR44][R2.64+0x13] ;  /* 0x0000132c023f7981 */ /* 0x000168000c1e1100 */
[----:B----4-:R0:W5:Y:S04]  /*9c90*/  LDG.E.U8 R25, desc[UR46][R2.64+0x14] ;  /* 0x0000142e02197981 */ /* 0x010168000c1e1100 */
        /* <DEDUP_REMOVED lines=10> */
[----:B------:R0:W5:Y:S01]  /*9d40*/  LDG.E.U8 R75, desc[UR68][R2.64+0x1f] ;  /* 0x00001f44024b7981 */ /* 0x000162000c1e1100 */
[----:B------:R-:W-:Y:S01]  /*9d50*/  MOV R39, R9 ;  /* 0x0000000900277202 */ /* 0x000fe20000000f00 */
[----:B------:R-:W-:Y:S06]  /*9d60*/  BRA `(.L_x_18) ;  /* 0xfffffff400ec7947 */ /* 0x000fec000383ffff */
.L_x_17:
[----:B------:R-:W0:Y:S01]  /*9d70*/  S2R R3, SR_CgaCtaId ;  /* 0x0000000000037919 */ /* 0x000e220000008800 */
[----:B------:R1:W5:Y:S01]  /*9d80*/  LDG.E R11, desc[UR4][R4.64] ;  /* 0x00000004040b7981 */ /* 0x000362000c1e1900 */
[----:B------:R-:W2:Y:S01]  /*9d90*/  LDCU.64 UR4, c[0x4][0x18] ;  /* 0x01000300ff0477ac */ /* 0x000ea20008000a00 */
[----:B------:R-:W-:Y:S02]  /*9da0*/  MOV R6, 0x400 ;  /* 0x0000040000067802 */ /* 0x000fe40000000f00 */
[----:B------:R-:W-:Y:S02]  /*9db0*/  LOP3.LUT R10, R7, 0x7ffffff8, RZ, 0xc0, !PT ;  /* 0x7ffffff8070a7812 */ /* 0x000fe400078ec0ff */
[C---:B--2---:R-:W-:Y:S02]  /*9dc0*/  IADD3 R2, P0, PT, R0.reuse, UR4, RZ ;  /* 0x0000000400027c10 */ /* 0x044fe4000ff1e0ff */
[----:B0-----:R-:W-:Y:S02]  /*9dd0*/  LEA R6, R3, R6, 0x18 ;  /* 0x0000000603067211 */ /* 0x001fe400078ec0ff */
[----:B------:R-:W-:-:S02]  /*9de0*/  LEA.HI.X.SX32 R3, R0, UR5, 0x1, P0 ;  /* 0x0000000500037c11 */ /* 0x000fc400080f0eff */
[C---:B------:R-:W-:Y:S01]  /*9df0*/  LOP3.LUT R0, R7.reuse, 0x7, RZ, 0xc0, !PT ;  /* 0x0000000707007812 */ /* 0x040fe200078ec0ff */
[----:B-1----:R-:W-:-:S07]  /*9e00*/  IMAD.IADD R12, R7, 0x1, R6 ;  /* 0x00000001070c7824 */ /* 0x002fce00078e0206 */
.L_x_33:
[----:B0-----:R-:W0:Y:S01]  /*9e10*/  S2R R14, SR_CgaCtaId ;  /* 0x00000000000e7919 */ /* 0x001e220000008800 */
[----:B------:R-:W-:Y:S01]  /*9e20*/  MOV R13, 0x400 ;  /* 0x00000400000d7802 */ /* 0x000fe20000000f00 */
[----:B------:R-:W-:Y:S01]  /*9e30*/  BSSY B0, `(.L_x_19) ;  /* 0x0000013000007945 */ /* 0x000fe20003800000 */
[----:B------:R-:W-:Y:S02]  /*9e40*/  IMAD.MOV.U32 R4, RZ, RZ, RZ ;  /* 0x000000ffff047224 */ /* 0x000fe400078e00ff */
[----:B------:R-:W-:-:S04]  /*9e50*/  IADD3 R13, PT, PT, R13, 0x8000, RZ ;  /* 0x000080000d0d7810 */ /* 0x000fc80007ffe0ff */
[----:B0-----:R-:W-:-:S07]  /*9e60*/  LEA R13, R14, R13, 0x18 ;  /* 0x0000000d0e0d7211 */ /* 0x001fce00078ec0ff */
.L_x_23:
[----:B------:R-:W-:Y:S01]  /*9e70*/  LEA R14, R4, R13, 0x2 ;  /* 0x0000000d040e7211 */ /* 0x000fe200078e10ff */
[----:B------:R-:W-:Y:S04]  /*9e80*/  BSSY B1, `(.L_x_20) ;  /* 0x000000a000017945 */ /* 0x000fe80003800000 */
[----:B------:R-:W0:Y:S02]  /*9e90*/  LDS R5, [R14] ;  /* 0x000000000e057984 */ /* 0x000e240000000800 */
[----:B0-----:R-:W-:-:S13]  /*9ea0*/  ISETP.NE.AND P0, PT, R5, 0x76, PT ;  /* 0x000000760500780c */ /* 0x001fda0003f05270 */
[----:B------:R-:W-:Y:S05]  /*9eb0*/  @P0 BRA `(.L_x_21) ;  /* 0x0000000000180947 */ /* 0x000fea0003800000 */
[----:B------:R-:W-:-:S05]  /*9ec0*/  IMAD R20, R7, 0x4, R14 ;  /* 0x0000000407147824 */ /* 0x000fca00078e020e */
[----:B------:R-:W0:Y:S02]  /*9ed0*/  LDS R14, [R20] ;  /* 0x00000000140e7984 */ /* 0x000e240000000800 */
[----:B0-----:R-:W-:-:S13]  /*9ee0*/  ISETP.NE.AND P0, PT, R14, R9, PT ;  /* 0x000000090e00720c */ /* 0x001fda0003f05270 */
[----:B------:R-:W-:Y:S05]  /*9ef0*/  @!P0 BREAK B1 ;  /* 0x0000000000018942 */ /* 0x000fea0003800000 */
[----:B------:R-:W-:Y:S05]  /*9f00*/  @!P0 BREAK B0 ;  /* 0x0000000000008942 */ /* 0x000fea0003800000 */
[----:B------:R-:W-:Y:S05]  /*9f10*/  @!P0 BRA `(.L_x_22) ;  /* 0x0000001400a88947 */ /* 0x000fea0003800000 */
.L_x_21:
[----:B------:R-:W-:Y:S05]  /*9f20*/  BSYNC B1 ;  /* 0x0000000000017941 */ /* 0x000fea0003800000 */
.L_x_20:
[----:B------:R-:W-:-:S04]  /*9f30*/  IADD3 R4, PT, PT, R4, 0x1, RZ ;  /* 0x0000000104047810 */ /* 0x000fc80007ffe0ff */
[----:B------:R-:W-:-:S13]  /*9f40*/  ISETP.NE.AND P0, PT, R4, R7, PT ;  /* 0x000000070400720c */ /* 0x000fda0003f05270 */
[----:B------:R-:W-:Y:S05]  /*9f50*/  @P0 BRA `(.L_x_23) ;  /* 0xfffffffc00c40947 */ /* 0x000fea000383ffff */
[----:B------:R-:W-:Y:S05]  /*9f60*/  BSYNC B0 ;  /* 0x0000000000007941 */ /* 0x000fea0003800000 */
.L_x_19:
[----:B------:R-:W0:Y:S01]  /*9f70*/  LDC.64 R4, c[0x4][0x10] ;  /* 0x01000400ff047b82 */ /* 0x000e220000000a00 */
[----:B------:R-:W-:Y:S01]  /*9f80*/  R2UR UR4, R26 ;  /* 0x000000001a0472ca */ /* 0x000fe200000e0000 */
[----:B-----5:R-:W-:Y:S01]  /*9f90*/  VIADD R11, R11, 0x1 ;  /* 0x000000010b0b7836 */ /* 0x020fe20000000000 */
[----:B------:R-:W-:Y:S01]  /*9fa0*/  R2UR UR5, R27 ;  /* 0x000000001b0572ca */ /* 0x000fe200000e0000 */
[----:B------:R-:W-:Y:S01]  /*9fb0*/  HFMA2 R14, -RZ, RZ, 0, 0 ;  /* 0x00000000ff0e7431 */ /* 0x000fe200000001ff */
[----:B------:R-:W-:Y:S11]  /*9fc0*/  BSSY B0, `(.L_x_24) ;  /* 0x000000a000007945 */ /* 0x000ff60003800000 */
[----:B0-----:R0:W-:Y:S02]  /*9fd0*/  STG.E desc[UR4][R4.64], R11 ;  /* 0x0000000b04007986 */ /* 0x0011e4000c101904 */
.L_x_26:
[----:B------:R-:W-:-:S05]  /*9fe0*/  IMAD R20, R14, 0x4, R13 ;  /* 0x000000040e147824 */ /* 0x000fca00078e020d */
[----:B0-----:R-:W0:Y:S02]  /*9ff0*/  LDS R4, [R20] ;  /* 0x0000000014047984 */ /* 0x001e240000000800 */
[----:B0-----:R-:W-:-:S13]  /*a000*/  ISETP.NE.AND P0, PT, R4, -0x80000000, PT ;  /* 0x800000000400780c */ /* 0x001fda0003f05270 */
[----:B------:R-:W-:Y:S05]  /*a010*/  @!P0 BREAK B0 ;  /* 0x0000000000008942 */ /* 0x000fea0003800000 */
[----:B------:R-:W-:Y:S05]  /*a020*/  @!P0 BRA `(.L_x_25) ;  /* 0x0000000c00d88947 */ /* 0x000fea0003800000 */
[----:B------:R-:W-:-:S04]  /*a030*/  IADD3 R14, PT, PT, R14, 0x1, RZ ;  /* 0x000000010e0e7810 */ /* 0x000fc80007ffe0ff */
[----:B------:R-:W-:-:S13]  /*a040*/  ISETP.NE.AND P0, PT, R14, R7, PT ;  /* 0x000000070e00720c */ /* 0x000fda0003f05270 */
[----:B------:R-:W-:Y:S05]  /*a050*/  @P0 BRA `(.L_x_26) ;  /* 0xfffffffc00e00947 */ /* 0x000fea000383ffff */
[----:B------:R-:W-:Y:S05]  /*a060*/  BSYNC B0 ;  /* 0x0000000000007941 */ /* 0x000fea0003800000 */
.L_x_24:
[----:B------:R0:W1:Y:S01]  /*a070*/  LDS.U8 R14, [R12] ;  /* 0x000000000c0e7984 */ /* 0x0000620000000000 */
[----:B------:R-:W-:Y:S01]  /*a080*/  ISETP.GE.U32.AND P0, PT, R7, 0x8, PT ;  /* 0x000000080700780c */ /* 0x000fe20003f06070 */
[----:B------:R-:W-:-:S12]  /*a090*/  IMAD.MOV.U32 R4, RZ, RZ, RZ ;  /* 0x000000ffff047224 */ /* 0x000fd800078e00ff */
[----:B0-----:R-:W-:Y:S05]  /*a0a0*/  @!P0 BRA `(.L_x_27) ;  /* 0x0000000000a88947 */ /* 0x001fea0003800000 */
[----:B------:R-:W-:Y:S01]  /*a0b0*/  BSSY B0, `(.L_x_28) ;  /* 0x0000028000007945 */ /* 0x000fe20003800000 */
[----:B------:R-:W-:Y:S01]  /*a0c0*/  LEA R5, R7, R6, 0x1 ;  /* 0x0000000607057211 */ /* 0x000fe200078e08ff */
[----:B------:R-:W-:-:S07]  /*a0d0*/  IMAD.MOV.U32 R4, RZ, RZ, 0x3 ;  /* 0x00000003ff047424 */ /* 0x000fce00078e00ff */
.L_x_29:
[----:B------:R-:W1:Y:S04]  /*a0e0*/  LDS.U8 R15, [R5] ;  /* 0x00000000050f7984 */ /* 0x000e680000000000 */
[----:B------:R-:W0:Y:S01]  /*a0f0*/  LDS.U8 R21, [R5+0x1] ;  /* 0x0000010005157984 */ /* 0x000e220000000000 */
[----:B-1----:R-:W-:Y:S02]  /*a100*/  ISETP.GT.U32.AND P0, PT, R14, R15, PT ;  /* 0x0000000f0e00720c */ /* 0x002fe40003f04070 */
[----:B------:R-:W-:Y:S02]  /*a110*/  VIMNMX.U32 R14, PT, PT, R15, R14, PT ;  /* 0x0000000e0f0e7248 */ /* 0x000fe40003fe0000 */
[----:B------:R-:W1:Y:S02]  /*a120*/  LDS.U8 R15, [R5+0x2] ;  /* 0x00000200050f7984 */ /* 0x000e640000000000 */
[----:B0-----:R-:W-:-:S02]  /*a130*/  ISETP.GT.U32.AND P1, PT, R14, R21, PT ;  /* 0x000000150e00720c */ /* 0x001fc40003f24070 */
[----:B------:R-:W-:Y:S02]  /*a140*/  VIMNMX.U32 R14, PT, PT, R14, R21, PT ;  /* 0x000000150e0e7248 */ /* 0x000fe40003fe0000 */
[----:B------:R-:W0:Y:S03]  /*a150*/  LDS.U8 R21, [R5+0x3] ;  /* 0x0000030005157984 */ /* 0x000e260000000000 */
[----:B------:R-:W-:-:S06]  /*a160*/  @P0 IADD3 R18, PT, PT, R4, -0x3, RZ ;  /* 0xfffffffd04120810 */ /* 0x000fcc0007ffe0ff */
[----:B------:R-:W-:Y:S01]  /*a170*/  @P1 VIADD R18, R4, 0xfffffffe ;  /* 0xfffffffe04121836 */ /* 0x000fe20000000000 */
[CC--:B-1----:R-:W-:Y:S02]  /*a180*/  ISETP.GT.U32.AND P2, PT, R14.reuse, R15.reuse, PT ;  /* 0x0000000f0e00720c */ /* 0x0c2fe40003f44070 */
[----:B------:R-:W-:Y:S02]  /*a190*/  VIMNMX.U32 R14, PT, PT, R14, R15, PT ;  /* 0x0000000f0e0e7248 */ /* 0x000fe40003fe0000 */
[----:B------:R-:W1:Y:S02]  /*a1a0*/  LDS.U8 R15, [R5+0x4] ;  /* 0x00000400050f7984 */ /* 0x000e640000000000 */
[CC--:B0-----:R-:W-:Y:S02]  /*a1b0*/  ISETP.GT.U32.AND P3, PT, R14.reuse, R21.reuse, PT ;  /* 0x000000150e00720c */ /* 0x0c1fe40003f64070 */
[----:B------:R-:W-:Y:S02]  /*a1c0*/  VIMNMX.U32 R14, PT, PT, R14, R21, PT ;  /* 0x000000150e0e7248 */ /* 0x000fe40003fe0000 */
[----:B------:R-:W0:Y:S03]  /*a1d0*/  LDS.U8 R21, [R5+0x5] ;  /* 0x0000050005157984 */ /* 0x000e260000000000 */
[----:B------:R-:W-:-:S04]  /*a1e0*/  @P2 IADD3 R18, PT, PT, R4, -0x1, RZ ;  /* 0xffffffff04122810 */ /* 0x000fc80007ffe0ff */
[----:B------:R-:W-:Y:S02]  /*a1f0*/  SEL R18, R4, R18, P3 ;  /* 0x0000001204127207 */ /* 0x000fe40001800000 */
[CC--:B-1----:R-:W-:Y:S02]  /*a200*/  ISETP.GT.U32.AND P4, PT, R14.reuse, R15.reuse, PT ;  /* 0x0000000f0e00720c */ /* 0x0c2fe40003f84070 */
[----:B------:R-:W-:Y:S02]  /*a210*/  VIMNMX.U32 R14, PT, PT, R14, R15, PT ;  /* 0x0000000f0e0e7248 */ /* 0x000fe40003fe0000 */
[----:B------:R-:W1:Y:S02]  /*a220*/  LDS.U8 R15, [R5+0x6] ;  /* 0x00000600050f7984 */ /* 0x000e640000000000 */
[CC--:B0-----:R-:W-:Y:S02]  /*a230*/  ISETP.GT.U32.AND P5, PT, R14.reuse, R21.reuse, PT ;  /* 0x000000150e00720c */ /* 0x0c1fe40003fa4070 */
[----:B------:R-:W-:-:S02]  /*a240*/  VIMNMX.U32 R14, PT, PT, R14, R21, PT ;  /* 0x000000150e0e7248 */ /* 0x000fc40003fe0000 */
[----:B------:R0:W2:Y:S03]  /*a250*/  LDS.U8 R21, [R5+0x7] ;  /* 0x0000070005157984 */ /* 0x0000a60000000000 */
[----:B------:R-:W-:Y:S02]  /*a260*/  @P4 VIADD R18, R4, 0x1 ;  /* 0x0000000104124836 */ /* 0x000fe40000000000 */
[----:B0-----:R-:W-:-:S04]  /*a270*/  VIADD R5, R5, 0x8 ;  /* 0x0000000805057836 */ /* 0x001fc80000000000 */
[----:B------:R-:W-:Y:S02]  /*a280*/  @P5 IADD3 R18, PT, PT, R4, 0x2, RZ ;  /* 0x0000000204125810 */ /* 0x000fe40007ffe0ff */
[CC--:B-1----:R-:W-:Y:S02]  /*a290*/  ISETP.GT.U32.AND P0, PT, R14.reuse, R15.reuse, PT ;  /* 0x0000000f0e00720c */ /* 0x0c2fe40003f04070 */
[----:B------:R-:W-:Y:S01]  /*a2a0*/  VIMNMX.U32 R14, PT, PT, R14, R15, PT ;  /* 0x0000000f0e0e7248 */ /* 0x000fe20003fe0000 */
[----:B------:R-:W-:-:S03]  /*a2b0*/  VIADD R15, R4, 0x5 ;  /* 0x00000005040f7836 */ /* 0x000fc60000000000 */
[CC--:B--2---:R-:W-:Y:S02]  /*a2c0*/  ISETP.GT.U32.AND P1, PT, R14.reuse, R21.reuse, PT ;  /* 0x000000150e00720c */ /* 0x0c4fe40003f24070 */
[----:B------:R-:W-:-:S05]  /*a2d0*/  VIMNMX.U32 R14, PT, PT, R14, R21, PT ;  /* 0x000000150e0e7248 */ /* 0x000fca0003fe0000 */
[----:B------:R-:W-:Y:S02]  /*a2e0*/  @P0 IADD3 R18, PT, PT, R4, 0x3, RZ ;  /* 0x0000000304120810 */ /* 0x000fe40007ffe0ff */
[----:B------:R-:W-:-:S04]  /*a2f0*/  ISETP.NE.AND P0, PT, R15, R10, PT ;  /* 0x0000000a0f00720c */ /* 0x000fc80003f05270 */
[C---:B------:R-:W-:Y:S01]  /*a300*/  @P1 VIADD R18, R4.reuse, 0x4 ;  /* 0x0000000404121836 */ /* 0x040fe20000000000 */
[----:B------:R-:W-:-:S08]  /*a310*/  IADD3 R4, PT, PT, R4, 0x8, RZ ;  /* 0x0000000804047810 */ /* 0x000fd00007ffe0ff */
[----:B------:R-:W-:Y:S05]  /*a320*/  @P0 BRA `(.L_x_29) ;  /* 0xfffffffc006c0947 */ /* 0x000fea000383ffff */
[----:B------:R-:W-:Y:S05]  /*a330*/  BSYNC B0 ;  /* 0x0000000000007941 */ /* 0x000fea0003800000 */
.L_x_28:
[----:B------:R-:W-:-:S07]  /*a340*/  MOV R4, R10 ;  /* 0x0000000a00047202 */ /* 0x000fce0000000f00 */
.L_x_27:
[----:B------:R-:W-:-:S13]  /*a350*/  ISETP.NE.AND P0, PT, R0, RZ, PT ;  /* 0x000000ff0000720c */ /* 0x000fda0003f05270 */
[----:B------:R-:W-:Y:S05]  /*a360*/  @!P0 BRA `(.L_x_30) ;  /* 0x0000000000b08947 */ /* 0x000fea0003800000 */
[----:B------:R-:W-:-:S05]  /*a370*/  VIADD R5, R0, 0xffffffff ;  /* 0xffffffff00057836 */ /* 0x000fca0000000000 */
[----:B------:R-:W-:-:S13]  /*a380*/  ISETP.GE.U32.AND P0, PT, R5, 0x3, PT ;  /* 0x000000030500780c */ /* 0x000fda0003f06070 */
[----:B------:R-:W-:Y:S05]  /*a390*/  @!P0 BRA `(.L_x_31) ;  /* 0x00000000004c8947 */ /* 0x000fea0003800000 */
[----:B------:R-:W-:-:S05]  /*a3a0*/  LEA R5, R7, R4, 0x1 ;  /* 0x0000000407057211 */ /* 0x000fca00078e08ff */
[----:B------:R-:W-:-:S05]  /*a3b0*/  IMAD.IADD R5, R5, 0x1, R6 ;  /* 0x0000000105057824 */ /* 0x000fca00078e0206 */
[----:B------:R-:W1:Y:S04]  /*a3c0*/  LDS.U8 R15, [R5] ;  /* 0x00000000050f7984 */ /* 0x000e680000000000 */
[----:B------:R-:W0:Y:S04]  /*a3d0*/  LDS.U8 R21, [R5+0x1] ;  /* 0x0000010005157984 */ /* 0x000e280000000000 */
[----:B------:R-:W-:Y:S01]  /*a3e0*/  LDS.U8 R23, [R5+0x3] ;  /* 0x0000030005177984 */ /* 0x000fe20000000000 */
[CC--:B-1----:R-:W-:Y:S02]  /*a3f0*/  ISETP.GT.U32.AND P0, PT, R14.reuse, R15.reuse, PT ;  /* 0x0000000f0e00720c */ /* 0x0c2fe40003f04070 */
[----:B------:R-:W-:-:S02]  /*a400*/  VIMNMX.U32 R14, PT, PT, R14, R15, PT ;  /* 0x0000000f0e0e7248 */ /* 0x000fc40003fe0000 */
[----:B------:R-:W1:Y:S01]  /*a410*/  LDS.U8 R15, [R5+0x2] ;  /* 0x00000200050f7984 */ /* 0x000e620000000000 */
[----:B------:R-:W-:Y:S02]  /*a420*/  SEL R18, R4, R18, P0 ;  /* 0x0000001204127207 */ /* 0x000fe40000000000 */
[CC--:B0-----:R-:W-:Y:S02]  /*a430*/  ISETP.GT.U32.AND P1, PT, R14.reuse, R21.reuse, PT ;  /* 0x000000150e00720c */ /* 0x0c1fe40003f24070 */
[----:B------:R-:W-:-:S11]  /*a440*/  VIMNMX.U32 R14, PT, PT, R14, R21, PT ;  /* 0x000000150e0e7248 */ /* 0x000fd60003fe0000 */
[----:B------:R-:W-:Y:S02]  /*a450*/  @P1 IADD3 R18, PT, PT, R4, 0x1, RZ ;  /* 0x0000000104121810 */ /* 0x000fe40007ffe0ff */
[CC--:B-1----:R-:W-:Y:S02]  /*a460*/  ISETP.GT.U32.AND P2, PT, R14.reuse, R15.reuse, PT ;  /* 0x0000000f0e00720c */ /* 0x0c2fe40003f44070 */
[----:B------:R-:W-:-:S04]  /*a470*/  VIMNMX.U32 R14, PT, PT, R14, R15, PT ;  /* 0x0000000f0e0e7248 */ /* 0x000fc80003fe0000 */
[CC--:B------:R-:W-:Y:S02]  /*a480*/  ISETP.GT.U32.AND P3, PT, R14.reuse, R23.reuse, PT ;  /* 0x000000170e00720c */ /* 0x0c0fe40003f64070 */
[----:B------:R-:W-:-:S05]  /*a490*/  VIMNMX.U32 R14, PT, PT, R14, R23, PT ;  /* 0x000000170e0e7248 */ /* 0x000fca0003fe0000 */
[----:B------:R-:W-:-:S06]  /*a4a0*/  @P2 VIADD R18, R4, 0x2 ;  /* 0x0000000204122836 */ /* 0x000fcc0000000000 */
[C---:B------:R-:W-:Y:S01]  /*a4b0*/  @P3 IADD3 R18, PT, PT, R4.reuse, 0x3, RZ ;  /* 0x0000000304123810 */ /* 0x040fe20007ffe0ff */
[----:B------:R-:W-:-:S07]  /*a4c0*/  VIADD R4, R4, 0x4 ;  /* 0x0000000404047836 */ /* 0x000fce0000000000 */
.L_x_31:
[----:B------:R-:W-:-:S13]  /*a4d0*/  LOP3.LUT P0, R5, R7, 0x3, RZ, 0xc0, !PT ;  /* 0x0000000307057812 */ /* 0x000fda000780c0ff */
[----:B------:R-:W-:Y:S05]  /*a4e0*/  @!P0 BRA `(.L_x_30) ;  /* 0x0000000000508947 */ /* 0x000fea0003800000 */
[----:B------:R-:W-:Y:S02]  /*a4f0*/  ISETP.NE.AND P0, PT, R5, 0x1, PT ;  /* 0x000000010500780c */ /* 0x000fe40003f05270 */
[----:B------:R-:W-:-:S04]  /*a500*/  LOP3.LUT R15, R7, 0x1, RZ, 0xc0, !PT ;  /* 0x00000001070f7812 */ /* 0x000fc800078ec0ff */
[----:B------:R-:W-:-:S07]  /*a510*/  ISETP.NE.U32.AND P1, PT, R15, 0x1, PT ;  /* 0x000000010f00780c */ /* 0x000fce0003f25070 */
[----:B------:R-:W-:Y:S06]  /*a520*/  @!P0 BRA `(.L_x_32) ;  /* 0x00000000002c8947 */ /* 0x000fec0003800000 */
[----:B------:R-:W-:-:S05]  /*a530*/  LEA R5, R7, R4, 0x1 ;  /* 0x0000000407057211 */ /* 0x000fca00078e08ff */
[----:B------:R-:W-:-:S05]  /*a540*/  IMAD.IADD R5, R5, 0x1, R6 ;  /* 0x0000000105057824 */ /* 0x000fca00078e0206 */
[----:B------:R-:W1:Y:S02]  /*a550*/  LDS.U8 R15, [R5] ;  /* 0x00000000050f7984 */ /* 0x000e640000000000 */
[CC--:B-1----:R-:W-:Y:S02]  /*a560*/  ISETP.GT.U32.AND P0, PT, R14.reuse, R15.reuse, PT ;  /* 0x0000000f0e00720c */ /* 0x0c2fe40003f04070 */
[----:B------:R-:W-:Y:S02]  /*a570*/  VIMNMX.U32 R14, PT, PT, R14, R15, PT ;  /* 0x0000000f0e0e7248 */ /* 0x000fe40003fe0000 */
[----:B------:R-:W0:Y:S01]  /*a580*/  LDS.U8 R15, [R5+0x1] ;  /* 0x00000100050f7984 */ /* 0x000e220000000000 */
[----:B------:R-:W-:Y:S02]  /*a590*/  SEL R18, R4, R18, P0 ;  /* 0x0000001204127207 */ /* 0x000fe40000000000 */
[CC--:B0-----:R-:W-:Y:S02]  /*a5a0*/  ISETP.GT.U32.AND P2, PT, R14.reuse, R15.reuse, PT ;  /* 0x0000000f0e00720c */ /* 0x0c1fe40003f44070 */
[----:B------:R-:W-:-:S11]  /*a5b0*/  VIMNMX.U32 R14, PT, PT, R14, R15, PT ;  /* 0x0000000f0e0e7248 */ /* 0x000fd60003fe0000 */
[C---:B------:R-:W-:Y:S01]  /*a5c0*/  @P2 IADD3 R18, PT, PT, R4.reuse, 0x1, RZ ;  /* 0x0000000104122810 */ /* 0x040fe20007ffe0ff */
[----:B------:R-:W-:-:S07]  /*a5d0*/  VIADD R4, R4, 0x2 ;  /* 0x0000000204047836 */ /* 0x000fce0000000000 */
.L_x_32:
[----:B------:R-:W-:-:S05]  /*a5e0*/  @!P1 LEA R5, R7, R4, 0x1 ;  /* 0x0000000407059211 */ /* 0x000fca00078e08ff */
[----:B------:R-:W-:-:S06]  /*a5f0*/  @!P1 IMAD.IADD R5, R5, 0x1, R6 ;  /* 0x0000000105059824 */ /* 0x000fcc00078e0206 */
[----:B------:R-:W1:Y:S02]  /*a600*/  @!P1 LDS.U8 R5, [R5] ;  /* 0x0000000005059984 */ /* 0x000e640000000000 */
[----:B-1----:R-:W-:-:S04]  /*a610*/  @!P1 ISETP.GT.U32.AND P0, PT, R14, R5, PT ;  /* 0x000000050e00920c */ /* 0x002fc80003f04070 */
[----:B------:R-:W-:-:S09]  /*a620*/  @!P1 SEL R18, R4, R18, P0 ;  /* 0x0000001204129207 */ /* 0x000fd20000000000 */
.L_x_30:
[----:B-1----:R-:W-:Y:S01]  /*a630*/  IADD3 R14, PT, PT, R7, R18, RZ ;  /* 0x00000012070e7210 */ /* 0x002fe20007ffe0ff */
[----:B------:R-:W0:Y:S01]  /*a640*/  LDCU.64 UR4, c[0x4][0x18] ;  /* 0x01000300ff0477ac */ /* 0x000e220008000a00 */
[----:B------:R-:W-:Y:S02]  /*a650*/  R2UR UR6, R26 ;  /* 0x000000001a0672ca */ /* 0x000fe400000e0000 */
[C---:B------:R-:W-:Y:S01]  /*a660*/  R2UR UR7, R27.reuse ;  /* 0x000000001b0772ca */ /* 0x040fe200000e0000 */
[----:B------:R-:W-:Y:S01]  /*a670*/  IMAD R14, R14, 0x4, R13 ;  /* 0x000000040e0e7824 */ /* 0x000fe200078e020d */
[----:B------:R-:W-:Y:S02]  /*a680*/  LEA R13, R18, R6, 0x5 ;  /* 0x00000006120d7211 */ /* 0x000fe400078e28ff */
[----:B------:R-:W-:Y:S02]  /*a690*/  R2UR UR8, R26 ;  /* 0x000000001a0872ca */ /* 0x000fe400000e0000 */
[----:B------:R-:W1:Y:S01]  /*a6a0*/  LDS R4, [R14] ;  /* 0x000000000e047984 */ /* 0x000e620000000800 */
[----:B------:R-:W-:-:S02]  /*a6b0*/  R2UR UR9, R27 ;  /* 0x000000001b0972ca */ /* 0x000fc400000e0000 */
[C---:B------:R-:W-:Y:S01]  /*a6c0*/  R2UR UR10, R26.reuse ;  /* 0x000000001a0a72ca */ /* 0x040fe200000e0000 */
[----:B------:R-:W2:Y:S01]  /*a6d0*/  LDS.U8 R15, [R13] ;  /* 0x000000000d0f7984 */ /* 0x000ea20000000000 */
[C---:B------:R-:W-:Y:S02]  /*a6e0*/  R2UR UR11, R27.reuse ;  /* 0x000000001b0b72ca */ /* 0x040fe400000e0000 */
[C---:B------:R-:W-:Y:S01]  /*a6f0*/  R2UR UR12, R26.reuse ;  /* 0x000000001a0c72ca */ /* 0x040fe200000e0000 */
[----:B------:R-:W3:Y:S01]  /*a700*/  LDS.U8 R21, [R13+0x1] ;  /* 0x000001000d157984 */ /* 0x000ee20000000000 */
[C---:B------:R-:W-:Y:S02]  /*a710*/  R2UR UR13, R27.reuse ;  /* 0x000000001b0d72ca */ /* 0x040fe400000e0000 */
[----:B------:R-:W-:Y:S01]  /*a720*/  R2UR UR14, R26 ;  /* 0x000000001a0e72ca */ /* 0x000fe200000e0000 */
[----:B------:R-:W4:Y:S01]  /*a730*/  LDS.U8 R23, [R13+0x2] ;  /* 0x000002000d177984 */ /* 0x000f220000000000 */
[----:B------:R-:W-:-:S03]  /*a740*/  R2UR UR15, R27 ;  /* 0x000000001b0f72ca */ /* 0x000fc600000e0000 */
[----:B------:R-:W5:Y:S04]  /*a750*/  LDS.U8 R31, [R13+0x3] ;  /* 0x000003000d1f7984 */ /* 0x000f680000000000 */
[----:B------:R-:W5:Y:S04]  /*a760*/  LDS.U8 R33, [R13+0x4] ;  /* 0x000004000d217984 */ /* 0x000f680000000000 */
[----:B------:R-:W5:Y:S01]  /*a770*/  LDS.U8 R35, [R13+0x5] ;  /* 0x000005000d237984 */ /* 0x000f620000000000 */
[----:B-1----:R-:W-:-:S05]  /*a780*/  IMAD.SHL.U32 R5, R4, 0x20, RZ ;  /* 0x0000002004057824 */ /* 0x002fca00078e00ff */
[C---:B0-----:R-:W-:Y:S02]  /*a790*/  IADD3 R4, P0, PT, R5.reuse, UR4, RZ ;  /* 0x0000000405047c10 */ /* 0x041fe4000ff1e0ff */
[----:B------:R-:W-:Y:S02]  /*a7a0*/  R2UR UR4, R26 ;  /* 0x000000001a0472ca */ /* 0x000fe400000e0000 */
[----:B------:R-:W-:Y:S02]  /*a7b0*/  LEA.HI.X.SX32 R5, R5, UR5, 0x1, P0 ;  /* 0x0000000505057c11 */ /* 0x000fe400080f0eff */
[----:B------:R-:W-:-:S03]  /*a7c0*/  R2UR UR5, R27 ;  /* 0x000000001b0572ca */ /* 0x000fc600000e0000 */
[----:B--2---:R-:W-:Y:S04]  /*a7d0*/  STG.E.U8 desc[UR6][R4.64], R15 ;  /* 0x0000000f04007986 */ /* 0x004fe8000c101106 */
[----:B---3--:R-:W-:Y:S04]  /*a7e0*/  STG.E.U8 desc[UR8][R4.64+0x1], R21 ;  /* 0x0000011504007986 */ /* 0x008fe8000c101108 */
[----:B------:R-:W0:Y:S04]  /*a7f0*/  LDS.U8 R15, [R13+0x6] ;  /* 0x000006000d0f7984 */ /* 0x000e280000000000 */
[----:B------:R-:W1:Y:S04]  /*a800*/  LDS.U8 R21, [R13+0x7] ;  /* 0x000007000d157984 */ /* 0x000e680000000000 */
[----:B----4-:R-:W-:Y:S04]  /*a810*/  STG.E.U8 desc[UR4][R4.64+0x2], R23 ;  /* 0x0000021704007986 */ /* 0x010fe8000c101104 */
[----:B-----5:R-:W-:Y:S04]  /*a820*/  STG.E.U8 desc[UR6][R4.64+0x3], R31 ;  /* 0x0000031f04007986 */ /* 0x020fe8000c101106 */
[----:B------:R-:W-:Y:S04]  /*a830*/  STG.E.U8 desc[UR4][R4.64+0x4], R33 ;  /* 0x0000042104007986 */ /* 0x000fe8000c101104 */
[----:B------:R-:W-:Y:S04]  /*a840*/  STG.E.U8 desc[UR6][R4.64+0x5], R35 ;  /* 0x0000052304007986 */ /* 0x000fe8000c101106 */
[----:B------:R-:W2:Y:S04]  /*a850*/  LDS.U8 R23, [R13+0x8] ;  /* 0x000008000d177984 */ /* 0x000ea80000000000 */
[----:B------:R-:W3:Y:S04]  /*a860*/  LDS.U8 R31, [R13+0x9] ;  /* 0x000009000d1f7984 */ /* 0x000ee80000000000 */
[----:B------:R-:W4:Y:S04]  /*a870*/  LDS.U8 R33, [R13+0xa] ;  /* 0x00000a000d217984 */ /* 0x000f280000000000 */
[----:B------:R-:W5:Y:S04]  /*a880*/  LDS.U8 R35, [R13+0xb] ;  /* 0x00000b000d237984 */ /* 0x000f680000000000 */
[----:B0-----:R-:W-:Y:S04]  /*a890*/  STG.E.U8 desc[UR4][R4.64+0x6], R15 ;  /* 0x0000060f04007986 */ /* 0x001fe8000c101104 */
[----:B-1----:R-:W-:Y:S04]  /*a8a0*/  STG.E.U8 desc[UR6][R4.64+0x7], R21 ;  /* 0x0000071504007986 */ /* 0x002fe8000c101106 */
[----:B------:R-:W0:Y:S04]  /*a8b0*/  LDS.U8 R15, [R13+0xc] ;  /* 0x00000c000d0f7984 */ /* 0x000e280000000000 */
[----:B------:R-:W1:Y:S04]  /*a8c0*/  LDS.U8 R21, [R13+0xd] ;  /* 0x00000d000d157984 */ /* 0x000e680000000000 */
[----:B--2---:R-:W-:Y:S04]  /*a8d0*/  STG.E.U8 desc[UR4][R4.64+0x8], R23 ;  /* 0x0000081704007986 */ /* 0x004fe8000c101104 */
[----:B---3--:R-:W-:Y:S04]  /*a8e0*/  STG.E.U8 desc[UR6][R4.64+0x9], R31 ;  /* 0x0000091f04007986 */ /* 0x008fe8000c101106 */
[----:B----4-:R-:W-:Y:S04]  /*a8f0*/  STG.E.U8 desc[UR4][R4.64+0xa], R33 ;  /* 0x00000a2104007986 */ /* 0x010fe8000c101104 */
[----:B-----5:R-:W-:Y:S04]  /*a900*/  STG.E.U8 desc[UR6][R4.64+0xb], R35 ;  /* 0x00000b2304007986 */ /* 0x020fe8000c101106 */
[----:B------:R-:W2:Y:S04]  /*a910*/  LDS.U8 R23, [R13+0xe] ;  /* 0x00000e000d177984 */ /* 0x000ea80000000000 */
[----:B------:R-:W3:Y:S04]  /*a920*/  LDS.U8 R31, [R13+0xf] ;  /* 0x00000f000d1f7984 */ /* 0x000ee80000000000 */
[----:B0-----:R-:W-:Y:S04]  /*a930*/  STG.E.U8 desc[UR4][R4.64+0xc], R15 ;  /* 0x00000c0f04007986 */ /* 0x001fe8000c101104 */
[----:B-1----:R-:W-:Y:S04]  /*a940*/  STG.E.U8 desc[UR6][R4.64+0xd], R21 ;  /* 0x00000d1504007986 */ /* 0x002fe8000c101106 */
[----:B------:R-:W0:Y:S04]  /*a950*/  LDS.U8 R33, [R13+0x10] ;  /* 0x000010000d217984 */ /* 0x000e280000000000 */
[----:B------:R-:W1:Y:S04]  /*a960*/  LDS.U8 R35, [R13+0x11] ;  /* 0x000011000d237984 */ /* 0x000e680000000000 */
[----:B------:R-:W4:Y:S04]  /*a970*/  LDS.U8 R15, [R13+0x12] ;  /* 0x000012000d0f7984 */ /* 0x000f280000000000 */
[----:B------:R-:W5:Y:S04]  /*a980*/  LDS.U8 R21, [R13+0x13] ;  /* 0x000013000d157984 */ /* 0x000f680000000000 */
[----:B--2---:R-:W-:Y:S04]  /*a990*/  STG.E.U8 desc[UR4][R4.64+0xe], R23 ;  /* 0x00000e1704007986 */ /* 0x004fe8000c101104 */
[----:B---3--:R-:W-:Y:S04]  /*a9a0*/  STG.E.U8 desc[UR6][R4.64+0xf], R31 ;  /* 0x00000f1f04007986 */ /* 0x008fe8000c101106 */
[----:B------:R-:W2:Y:S04]  /*a9b0*/  LDS.U8 R23, [R13+0x14] ;  /* 0x000014000d177984 */ /* 0x000ea80000000000 */
[----:B------:R-:W3:Y:S04]  /*a9c0*/  LDS.U8 R31, [R13+0x15] ;  /* 0x000015000d1f7984 */ /* 0x000ee80000000000 */
[----:B0-----:R-:W-:Y:S04]  /*a9d0*/  STG.E.U8 desc[UR4][R4.64+0x10], R33 ;  /* 0x0000102104007986 */ /* 0x001fe8000c101104 */
[----:B-1----:R-:W-:Y:S04]  /*a9e0*/  STG.E.U8 desc[UR6][R4.64+0x11], R35 ;  /* 0x0000112304007986 */ /* 0x002fe8000c101106 */
[----:B----4-:R-:W-:Y:S04]  /*a9f0*/  STG.E.U8 desc[UR4][R4.64+0x12], R15 ;  /* 0x0000120f04007986 */ /* 0x010fe8000c101104 */
[----:B-----5:R-:W-:Y:S04]  /*aa00*/  STG.E.U8 desc[UR6][R4.64+0x13], R21 ;  /* 0x0000131504007986 */ /* 0x020fe8000c101106 */
        /* <DEDUP_REMOVED lines=18> */
[----:B0-----:R-:W-:Y:S04]  /*ab30*/  STG.E.U8 desc[UR4][R4.64+0x1c], R33 ;  /* 0x00001c2104007986 */ /* 0x001fe8000c101104 */
[----:B-1----:R-:W-:Y:S04]  /*ab40*/  STG.E.U8 desc[UR6][R4.64+0x1d], R35 ;  /* 0x00001d2304007986 */ /* 0x002fe8000c101106 */
[----:B----4-:R-:W-:Y:S04]  /*ab50*/  STG.E.U8 desc[UR4][R4.64+0x1e], R15 ;  /* 0x00001e0f04007986 */ /* 0x010fe8000c101104 */
[----:B-----5:R0:W-:Y:S04]  /*ab60*/  STG.E.U8 desc[UR6][R4.64+0x1f], R21 ;  /* 0x00001f1504007986 */ /* 0x0201e8000c101106 */
[----:B------:R-:W2:Y:S04]  /*ab70*/  LDG.E.U8 R20, desc[UR8][R2.64] ;  /* 0x0000000802147981 */ /* 0x000ea8000c1e1100 */
[----:B------:R-:W3:Y:S04]  /*ab80*/  LDG.E.U8 R30, desc[UR10][R2.64+0x1] ;  /* 0x0000010a021e7981 */ /* 0x000ee8000c1e1100 */
[----:B------:R-:W4:Y:S04]  /*ab90*/  LDG.E.U8 R32, desc[UR12][R2.64+0x2] ;  /* 0x0000020c02207981 */ /* 0x000f28000c1e1100 */
[----:B------:R-:W5:Y:S04]  /*aba0*/  LDG.E.U8 R34, desc[UR14][R2.64+0x3] ;  /* 0x0000030e02227981 */ /* 0x000f68000c1e1100 */
[----:B0-----:R-:W5:Y:S04]  /*abb0*/  LDG.E.U8 R4, desc[UR4][R2.64+0x4] ;  /* 0x0000040402047981 */ /* 0x001f68000c1e1100 */
[----:B------:R-:W5:Y:S04]  /*abc0*/  LDG.E.U8 R36, desc[UR6][R2.64+0x5] ;  /* 0x0000050602247981 */ /* 0x000f68000c1e1100 */
[----:B------:R-:W5:Y:S04]  /*abd0*/  LDG.E.U8 R38, desc[UR8][R2.64+0x6] ;  /* 0x0000060802267981 */ /* 0x000f68000c1e1100 */
[----:B------:R-:W5:Y:S04]  /*abe0*/  LDG.E.U8 R40, desc[UR10][R2.64+0x7] ;  /* 0x0000070a02287981 */ /* 0x000f68000c1e1100 */
[----:B--2---:R0:W-:Y:S04]  /*abf0*/  STS.U8 [R13], R20 ;  /* 0x000000140d007388 */ /* 0x0041e80000000000 */
[----:B---3--:R1:W-:Y:S04]  /*ac00*/  STS.U8 [R13+0x1], R30 ;  /* 0x0000011e0d007388 */ /* 0x0083e80000000000 */
[----:B----4-:R2:W-:Y:S04]  /*ac10*/  STS.U8 [R13+0x2], R32 ;  /* 0x000002200d007388 */ /* 0x0105e80000000000 */
[----:B-----5:R3:W-:Y:S04]  /*ac20*/  STS.U8 [R13+0x3], R34 ;  /* 0x000003220d007388 */ /* 0x0207e80000000000 */
[----:B------:R4:W-:Y:S04]  /*ac30*/  STS.U8 [R13+0x4], R4 ;  /* 0x000004040d007388 */ /* 0x0009e80000000000 */
[----:B------:R5:W-:Y:S04]  /*ac40*/  STS.U8 [R13+0x5], R36 ;  /* 0x000005240d007388 */ /* 0x000be80000000000 */
[----:B------:R5:W-:Y:S04]  /*ac50*/  STS.U8 [R13+0x6], R38 ;  /* 0x000006260d007388 */ /* 0x000be80000000000 */
[----:B------:R5:W-:Y:S04]  /*ac60*/  STS.U8 [R13+0x7], R40 ;  /* 0x000007280d007388 */ /* 0x000be80000000000 */
[----:B0-----:R-:W5:Y:S04]  /*ac70*/  LDG.E.U8 R20, desc[UR4][R2.64+0x8] ;  /* 0x0000080402147981 */ /* 0x001f68000c1e1100 */
[----:B-1----:R-:W5:Y:S04]  /*ac80*/  LDG.E.U8 R30, desc[UR6][R2.64+0x9] ;  /* 0x00000906021e7981 */ /* 0x002f68000c1e1100 */
[----:B--2---:R-:W2:Y:S04]  /*ac90*/  LDG.E.U8 R32, desc[UR8][R2.64+0xa] ;  /* 0x00000a0802207981 */ /* 0x004ea8000c1e1100 */
[----:B---3--:R-:W3:Y:S04]  /*aca0*/  LDG.E.U8 R34, desc[UR10][R2.64+0xb] ;  /* 0x00000b0a02227981 */ /* 0x008ee8000c1e1100 */
[----:B----4-:R-:W4:Y:S04]  /*acb0*/  LDG.E.U8 R4, desc[UR4][R2.64+0xc] ;  /* 0x00000c0402047981 */ /* 0x010f28000c1e1100 */
[----:B-----5:R-:W5:Y:S04]  /*acc0*/  LDG.E.U8 R36, desc[UR6][R2.64+0xd] ;  /* 0x00000d0602247981 */ /* 0x020f68000c1e1100 */
[----:B------:R-:W5:Y:S04]  /*acd0*/  LDG.E.U8 R38, desc[UR8][R2.64+0xe] ;  /* 0x00000e0802267981 */ /* 0x000f68000c1e1100 */
[----:B------:R-:W5:Y:S04]  /*ace0*/  LDG.E.U8 R40, desc[UR10][R2.64+0xf] ;  /* 0x00000f0a02287981 */ /* 0x000f68000c1e1100 */
[----:B------:R0:W-:Y:S04]  /*acf0*/  STS.U8 [R13+0x8], R20 ;  /* 0x000008140d007388 */ /* 0x0001e80000000000 */
[----:B------:R1:W-:Y:S04]  /*ad00*/  STS.U8 [R13+0x9], R30 ;  /* 0x0000091e0d007388 */ /* 0x0003e80000000000 */
[----:B--2---:R2:W-:Y:S04]  /*ad10*/  STS.U8 [R13+0xa], R32 ;  /* 0x00000a200d007388 */ /* 0x0045e80000000000 */
[----:B---3--:R3:W-:Y:S04]  /*ad20*/  STS.U8 [R13+0xb], R34 ;  /* 0x00000b220d007388 */ /* 0x0087e80000000000 */
[----:B----4-:R4:W-:Y:S04]  /*ad30*/  STS.U8 [R13+0xc], R4 ;  /* 0x00000c040d007388 */ /* 0x0109e80000000000 */
[----:B-----5:R5:W-:Y:S04]  /*ad40*/  STS.U8 [R13+0xd], R36 ;  /* 0x00000d240d007388 */ /* 0x020be80000000000 */
        /* <DEDUP_REMOVED lines=34> */
[----:B------:R0:W-:Y:S01]  /*af70*/  STS [R14], R9 ;  /* 0x000000090e007388 */ /* 0x0001e20000000800 */
[----:B------:R-:W-:Y:S05]  /*af80*/  BRA `(.L_x_33) ;  /* 0xffffffec00a07947 */ /* 0x000fea000383ffff */
.L_x_25:
[C---:B------:R-:W-:Y:S02]  /*af90*/  R2UR UR4, R26.reuse ;  /* 0x000000001a0472ca */ /* 0x040fe400000e0000 */
[C---:B------:R-:W-:Y:S02]  /*afa0*/  R2UR UR5, R27.reuse ;  /* 0x000000001b0572ca */ /* 0x040fe400000e0000 */
[C---:B------:R-:W-:Y:S02]  /*afb0*/  R2UR UR6, R26.reuse ;  /* 0x000000001a0672ca */ /* 0x040fe400000e0000 */
[C---:B------:R-:W-:Y:S02]  /*afc0*/  R2UR UR7, R27.reuse ;  /* 0x000000001b0772ca */ /* 0x040fe400000e0000 */
[----:B------:R-:W-:Y:S02]  /*afd0*/  R2UR UR8, R26 ;  /* 0x000000001a0872ca */ /* 0x000fe400000e0000 */
[----:B------:R-:W-:-:S02]  /*afe0*/  R2UR UR9, R27 ;  /* 0x000000001b0972ca */ /* 0x000fc400000e0000 */
[C---:B------:R-:W-:Y:S02]  /*aff0*/  R2UR UR10, R26.reuse ;  /* 0x000000001a0a72ca */ /* 0x040fe400000e0000 */
[C---:B------:R-:W-:Y:S01]  /*b000*/  R2UR UR11, R27.reuse ;  /* 0x000000001b0b72ca */ /* 0x040fe200000e0000 */
[----:B------:R-:W2:Y:S01]  /*b010*/  LDG.E.U8 R5, desc[UR4][R2.64] ;  /* 0x0000000402057981 */ /* 0x000ea2000c1e1100 */
[----:B------:R-:W-:Y:S02]  /*b020*/  R2UR UR12, R26 ;  /* 0x000000001a0c72ca */ /* 0x000fe400000e0000 */
[----:B------:R-:W-:Y:S01]  /*b030*/  R2UR UR13, R27 ;  /* 0x000000001b0d72ca */ /* 0x000fe200000e0000 */
[----:B------:R-:W3:Y:S04]  /*b040*/  LDG.E.U8 R11, desc[UR6][R2.64+0x1] ;  /* 0x00000106020b7981 */ /* 0x000ee8000c1e1100 */
[----:B------:R-:W4:Y:S04]  /*b050*/  LDG.E.U8 R13, desc[UR8][R2.64+0x2] ;  /* 0x00000208020d7981 */ /* 0x000f28000c1e1100 */
[----:B------:R-:W5:Y:S04]  /*b060*/  LDG.E.U8 R15, desc[UR10][R2.64+0x3] ;  /* 0x0000030a020f7981 */ /* 0x000f68000c1e1100 */
[----:B------:R-:W5:Y:S04]  /*b070*/  LDG.E.U8 R21, desc[UR4][R2.64+0x4] ;  /* 0x0000040402157981 */ /* 0x000f68000c1e1100 */
[----:B------:R-:W5:Y:S04]  /*b080*/  LDG.E.U8 R23, desc[UR6][R2.64+0x5] ;  /* 0x0000050602177981 */ /* 0x000f68000c1e1100 */
[----:B------:R-:W5:Y:S01]  /*b090*/  LDG.E.U8 R31, desc[UR12][R2.64+0x6] ;  /* 0x0000060c021f7981 */ /* 0x000f62000c1e1100 */
[----:B------:R-:W-:-:S02]  /*b0a0*/  LEA R6, R14, R6, 0x5 ;  /* 0x000000060e067211 */ /* 0x000fc400078e28ff */
[C---:B------:R-:W-:Y:S01]  /*b0b0*/  R2UR UR14, R26.reuse ;  /* 0x000000001a0e72ca */ /* 0x040fe200000e0000 */
[----:B------:R-:W5:Y:S01]  /*b0c0*/  LDG.E.U8 R33, desc[UR4][R2.64+0x7] ;  /* 0x0000070402217981 */ /* 0x000f62000c1e1100 */
[C---:B------:R-:W-:Y:S02]  /*b0d0*/  R2UR UR15, R27.reuse ;  /* 0x000000001b0f72ca */ /* 0x040fe400000e0000 */
[C---:B------:R-:W-:Y:S01]  /*b0e0*/  R2UR UR18, R26.reuse ;  /* 0x000000001a1272ca */ /* 0x040fe200000e0000 */
[----:B------:R-:W5:Y:S01]  /*b0f0*/  LDG.E.U8 R35, desc[UR6][R2.64+0x8] ;  /* 0x0000080602237981 */ /* 0x000f62000c1e1100 */
[C---:B------:R-:W-:Y:S02]  /*b100*/  R2UR UR19, R27.reuse ;  /* 0x000000001b1372ca */ /* 0x040fe400000e0000 */
[----:B------:R-:W-:Y:S01]  /*b110*/  R2UR UR16, R26 ;  /* 0x000000001a1072ca */ /* 0x000fe200000e0000 */
[----:B------:R-:W5:Y:S01]  /*b120*/  LDG.E.U8 R37, desc[UR8][R2.64+0x9] ;  /* 0x0000090802257981 */ /* 0x000f62000c1e1100 */
[----:B------:R-:W-:-:S05]  /*b130*/  R2UR UR17, R27 ;  /* 0x000000001b1172ca */ /* 0x000fca00000e0000 */
[----:B------:R-:W5:Y:S01]  /*b140*/  LDG.E.U8 R39, desc[UR14][R2.64+0xc] ;  /* 0x00000c0e02277981 */ /* 0x000f62000c1e1100 */
[C---:B------:R-:W-:Y:S02]  /*b150*/  R2UR UR22, R26.reuse ;  /* 0x000000001a1672ca */ /* 0x040fe400000e0000 */
[C---:B------:R-:W-:Y:S01]  /*b160*/  R2UR UR23, R27.reuse ;  /* 0x000000001b1772ca */ /* 0x040fe200000e0000 */
[----:B------:R-:W5:Y:S01]  /*b170*/  LDG.E.U8 R43, desc[UR18][R2.64+0xe] ;  /* 0x00000e12022b7981 */ /* 0x000f62000c1e1100 */
[----:B------:R-:W-:Y:S02]  /*b180*/  R2UR UR20, R26 ;  /* 0x000000001a1472ca */ /* 0x000fe400000e0000 */
[C---:B------:R-:W-:Y:S01]  /*b190*/  R2UR UR21, R27.reuse ;  /* 0x000000001b1572ca */ /* 0x040fe200000e0000 */
[----:B------:R-:W5:Y:S04]  /*b1a0*/  LDG.E.U8 R41, desc[UR16][R2.64+0xd] ;  /* 0x00000d1002297981 */ /* 0x000f68000c1e1100 */
[----:B--2---:R0:W-:Y:S04]  /*b1b0*/  STS.U8 [R6], R5 ;  /* 0x0000000506007388 */ /* 0x0041e80000000000 */
[----:B---3--:R1:W-:Y:S04]  /*b1c0*/  STS.U8 [R6+0x1], R11 ;  /* 0x0000010b06007388 */ /* 0x0083e80000000000 */
[----:B0-----:R-:W2:Y:S04]  /*b1d0*/  LDG.E.U8 R5, desc[UR10][R2.64+0xa] ;  /* 0x00000a0a02057981 */ /* 0x001ea8000c1e1100 */
[----:B-1----:R-:W3:Y:S04]  /*b1e0*/  LDG.E.U8 R11, desc[UR12][R2.64+0xb] ;  /* 0x00000b0c020b7981 */ /* 0x002ee8000c1e1100 */
[----:B----4-:R0:W-:Y:S04]  /*b1f0*/  STS.U8 [R6+0x2], R13 ;  /* 0x0000020d06007388 */ /* 0x0101e80000000000 */
[----:B-----5:R1:W-:Y:S04]  /*b200*/  STS.U8 [R6+0x3], R15 ;  /* 0x0000030f06007388 */ /* 0x0203e80000000000 */
[----:B------:R4:W-:Y:S04]  /*b210*/  STS.U8 [R6+0x4], R21 ;  /* 0x0000041506007388 */ /* 0x0009e80000000000 */
[----:B------:R5:W-:Y:S04]  /*b220*/  STS.U8 [R6+0x5], R23 ;  /* 0x0000051706007388 */ /* 0x000be80000000000 */
[----:B------:R5:W-:Y:S04]  /*b230*/  STS.U8 [R6+0x6], R31 ;  /* 0x0000061f06007388 */ /* 0x000be80000000000 */
[----:B------:R5:W-:Y:S04]  /*b240*/  STS.U8 [R6+0x7], R33 ;  /* 0x0000072106007388 */ /* 0x000be80000000000 */
[----:B0-----:R-:W3:Y:S04]  /*b250*/  LDG.E.U8 R13, desc[UR4][R2.64+0xf] ;  /* 0x00000f04020d7981 */ /* 0x001ee8000c1e1100 */
[----:B-1----:R-:W3:Y:S04]  /*b260*/  LDG.E.U8 R15, desc[UR6][R2.64+0x10] ;  /* 0x00001006020f7981 */ /* 0x002ee8000c1e1100 */
[----:B----4-:R-:W4:Y:S04]  /*b270*/  LDG.E.U8 R21, desc[UR8][R2.64+0x11] ;  /* 0x0000110802157981 */ /* 0x010f28000c1e1100 */
[----:B-----5:R-:W5:Y:S04]  /*b280*/  LDG.E.U8 R23, desc[UR10][R2.64+0x12] ;  /* 0x0000120a02177981 */ /* 0x020f68000c1e1100 */
[----:B------:R-:W5:Y:S04]  /*b290*/  LDG.E.U8 R31, desc[UR12][R2.64+0x13] ;  /* 0x0000130c021f7981 */ /* 0x000f68000c1e1100 */
[----:B------:R-:W5:Y:S01]  /*b2a0*/  LDG.E.U8 R33, desc[UR14][R2.64+0x14] ;  /* 0x0000140e02217981 */ /* 0x000f62000c1e1100 */
[----:B------:R-:W-:-:S03]  /*b2b0*/  R2UR UR25, R27 ;  /* 0x000000001b1972ca */ /* 0x000fc600000e0000 */
[----:B------:R0:W-:Y:S04]  /*b2c0*/  STS.U8 [R6+0x8], R35 ;  /* 0x0000082306007388 */ /* 0x0001e80000000000 */
[----:B------:R1:W-:Y:S04]  /*b2d0*/  STS.U8 [R6+0x9], R37 ;  /* 0x0000092506007388 */ /* 0x0003e80000000000 */
[----:B------:R1:W-:Y:S04]  /*b2e0*/  STS.U8 [R6+0xc], R39 ;  /* 0x00000c2706007388 */ /* 0x0003e80000000000 */
[----:B0-----:R-:W5:Y:S04]  /*b2f0*/  LDG.E.U8 R35, desc[UR16][R2.64+0x15] ;  /* 0x0000151002237981 */ /* 0x001f68000c1e1100 */
[----:B------:R-:W5:Y:S04]  /*b300*/  LDG.E.U8 R27, desc[UR4][R2.64+0x17] ;  /* 0x00001704021b7981 */ /* 0x000f68000c1e1100 */
[----:B-1----:R-:W5:Y:S04]  /*b310*/  LDG.E.U8 R37, desc[UR6][R2.64+0x18] ;  /* 0x0000180602257981 */ /* 0x002f68000c1e1100 */
[----:B------:R-:W5:Y:S04]  /*b320*/  LDG.E.U8 R39, desc[UR8][R2.64+0x19] ;  /* 0x0000190802277981 */ /* 0x000f68000c1e1100 */
[----:B--2---:R0:W-:Y:S02]  /*b330*/  STS.U8 [R6+0xa], R5 ;  /* 0x00000a0506007388 */ /* 0x0041e40000000000 */
[----:B0-----:R-:W0:Y:S02]  /*b340*/  LDC.64 R4, c[0x4][0x30] ;  /* 0x01000c00ff047b82 */ /* 0x001e240000000a00 */
[----:B---3--:R1:W-:Y:S04]  /*b350*/  STS.U8 [R6+0xb], R11 ;  /* 0x00000b0b06007388 */ /* 0x0083e80000000000 */
[----:B-1----:R-:W2:Y:S04]  /*b360*/  LDG.E.U8 R11, desc[UR18][R2.64+0x16] ;  /* 0x00001612020b7981 */ /* 0x002ea8000c1e1100 */
[----:B------:R1:W-:Y:S04]  /*b370*/  STS.U8 [R6+0xf], R13 ;  /* 0x00000f0d06007388 */ /* 0x0003e80000000000 */
[----:B0-----:R-:W3:Y:S04]  /*b380*/  LDG.E R10, desc[UR22][R4.64] ;  /* 0x00000016040a7981 */ /* 0x001ee8000c1e1900 */
[----:B------:R0:W-:Y:S04]  /*b390*/  STS.U8 [R6+0x10], R15 ;  /* 0x0000100f06007388 */ /* 0x0001e80000000000 */
[----:B----4-:R4:W-:Y:S04]  /*b3a0*/  STS.U8 [R6+0x11], R21 ;  /* 0x0000111506007388 */ /* 0x0109e80000000000 */
[----:B-----5:R5:W-:Y:S04]  /*b3b0*/  STS.U8 [R6+0x12], R23 ;  /* 0x0000121706007388 */ /* 0x020be80000000000 */
[----:B------:R5:W-:Y:S04]  /*b3c0*/  STS.U8 [R6+0x13], R31 ;  /* 0x0000131f06007388 */ /* 0x000be80000000000 */
[----:B------:R5:W-:Y:S04]  /*b3d0*/  STS.U8 [R6+0x14], R33 ;  /* 0x0000142106007388 */ /* 0x000be80000000000 */
[----:B-1----:R-:W3:Y:S04]  /*b3e0*/  LDG.E.U8 R13, desc[UR10][R2.64+0x1a] ;  /* 0x00001a0a020d7981 */ /* 0x002ee8000c1e1100 */
[----:B0-----:R-:W3:Y:S04]  /*b3f0*/  LDG.E.U8 R15, desc[UR12][R2.64+0x1b] ;  /* 0x00001b0c020f7981 */ /* 0x001ee8000c1e1100 */
[----:B----4-:R-:W4:Y:S04]  /*b400*/  LDG.E.U8 R21, desc[UR14][R2.64+0x1c] ;  /* 0x00001c0e02157981 */ /* 0x010f28000c1e1100 */
[----:B-----5:R-:W5:Y:S04]  /*b410*/  LDG.E.U8 R23, desc[UR16][R2.64+0x1d] ;  /* 0x00001d1002177981 */ /* 0x020f68000c1e1100 */
[----:B------:R-:W5:Y:S04]  /*b420*/  LDG.E.U8 R31, desc[UR18][R2.64+0x1e] ;  /* 0x00001e12021f7981 */ /* 0x000f68000c1e1100 */
[----:B------:R0:W5:Y:S01]  /*b430*/  LDG.E.U8 R33, desc[UR20][R2.64+0x1f] ;  /* 0x00001f1402217981 */ /* 0x000162000c1e1100 */
[----:B------:R-:W-:Y:S01]  /*b440*/  R2UR UR24, R26 ;  /* 0x000000001a1872ca */ /* 0x000fe200000e0000 */
[----:B------:R-:W-:-:S02]  /*b450*/  IMAD R0, R7, 0x4, R20 ;  /* 0x0000000407007824 */ /* 0x000fc400078e0214 */
[----:B------:R-:W-:Y:S04]  /*b460*/  STS.U8 [R6+0xd], R41 ;  /* 0x00000d2906007388 */ /* 0x000fe80000000000 */
[----:B------:R-:W-:Y:S01]  /*b470*/  STS.U8 [R6+0xe], R43 ;  /* 0x00000e2b06007388 */ /* 0x000fe20000000000 */
[----:B0-----:R-:W-:-:S03]  /*b480*/  LEA R2, R7, R0, 0x2 ;  /* 0x0000000007027211 */ /* 0x001fc600078e10ff */
[----:B------:R-:W-:Y:S04]  /*b490*/  STS.U8 [R6+0x15], R35 ;  /* 0x0000152306007388 */ /* 0x000fe80000000000 */
[----:B------:R-:W-:Y:S04]  /*b4a0*/  STS.U8 [R6+0x17], R27 ;  /* 0x0000171b06007388 */ /* 0x000fe80000000000 */
[----:B------:R-:W-:Y:S04]  /*b4b0*/  STS.U8 [R6+0x18], R37 ;  /* 0x0000182506007388 */ /* 0x000fe80000000000 */
[----:B------:R-:W-:Y:S01]  /*b4c0*/  STS.U8 [R6+0x19], R39 ;  /* 0x0000192706007388 */ /* 0x000fe20000000000 */
[----:B------:R-:W-:-:S03]  /*b4d0*/  IMAD R8, R14, 0x20, R8 ;  /* 0x000000200e087824 */ /* 0x000fc600078e0208 */
[----:B--2---:R0:W-:Y:S02]  /*b4e0*/  STS.U8 [R6+0x16], R11 ;  /* 0x0000160b06007388 */ /* 0x0041e40000000000 */
[----:B0-----:R-:W-:Y:S02]  /*b4f0*/  HFMA2 R11, -RZ, RZ, 0, 7.03334808349609375e-06 ;  /* 0x00000076ff0b7431 */ /* 0x001fe400000001ff */
[----:B---3--:R-:W-:-:S05]  /*b500*/  VIADD R3, R10, 0x1 ;  /* 0x000000010a037836 */ /* 0x008fca0000000000 */
[----:B------:R1:W-:Y:S04]  /*b510*/  STG.E desc[UR24][R4.64], R3 ;  /* 0x0000000304007986 */ /* 0x0003e8000c101918 */
[----:B------:R1:W-:Y:S04]  /*b520*/  STS.U8 [R6+0x1a], R13 ;  /* 0x00001a0d06007388 */ /* 0x0003e80000000000 */
[----:B------:R1:W-:Y:S04]  /*b530*/  STS.U8 [R6+0x1b], R15 ;  /* 0x00001b0f06007388 */ /* 0x0003e80000000000 */
[----:B----4-:R1:W-:Y:S04]  /*b540*/  STS.U8 [R6+0x1c], R21 ;  /* 0x00001c1506007388 */ /* 0x0103e80000000000 */
[----:B-----5:R1:W-:Y:S04]  /*b550*/  STS.U8 [R6+0x1d], R23 ;  /* 0x00001d1706007388 */ /* 0x0203e80000000000 */
[----:B------:R1:W-:Y:S04]  /*b560*/  STS.U8 [R6+0x1e], R31 ;  /* 0x00001e1f06007388 */ /* 0x0003e80000000000 */
[----:B------:R1:W-:Y:S04]  /*b570*/  STS.U8 [R6+0x1f], R33 ;  /* 0x00001f2106007388 */ /* 0x0003e80000000000 */
[----:B------:R1:W-:Y:S04]  /*b580*/  STS [R20], R11 ;  /* 0x0000000b14007388 */ /* 0x0003e80000000800 */
[----:B------:R1:W-:Y:S04]  /*b590*/  STS [R0], R9 ;  /* 0x0000000900007388 */ /* 0x0003e80000000800 */
[----:B------:R1:W-:Y:S01]  /*b5a0*/  STS [R2], R3 ;  /* 0x0000000302007388 */ /* 0x0003e20000000800 */
[----:B------:R-:W-:Y:S05]  /*b5b0*/  BRA `(.L_x_34) ;  /* 0x0000000000647947 */ /* 0x000fea0003800000 */
.L_x_22:
[----:B------:R-:W0:Y:S01]  /*b5c0*/  LDC.64 R2, c[0x4][0x30] ;  /* 0x01000c00ff027b82 */ /* 0x000e220000000a00 */
[----:B------:R-:W-:Y:S02]  /*b5d0*/  R2UR UR4, R26 ;  /* 0x000000001a0472ca */ /* 0x000fe400000e0000 */
[----:B------:R-:W-:-:S13]  /*b5e0*/  R2UR UR5, R27 ;  /* 0x000000001b0572ca */ /* 0x000fda00000e0000 */
[----:B0-----:R-:W2:Y:S01]  /*b5f0*/  LDG.E R5, desc[UR4][R2.64] ;  /* 0x0000000402057981 */ /* 0x001ea2000c1e1900 */
[----:B------:R-:W-:Y:S01]  /*b600*/  IMAD R0, R7, 0x4, R20 ;  /* 0x0000000407007824 */ /* 0x000fe200078e0214 */
[----:B------:R-:W-:Y:S02]  /*b610*/  LEA R8, R4, R8, 0x5 ;  /* 0x0000000804087211 */ /* 0x000fe400078e28ff */
[----:B--2---:R-:W-:-:S05]  /*b620*/  IADD3 R5, PT, PT, R5, 0x1, RZ ;  /* 0x0000000105057810 */ /* 0x004fca0007ffe0ff */
[----:B------:R0:W-:Y:S04]  /*b630*/  STG.E desc[UR4][R2.64], R5 ;  /* 0x0000000502007986 */ /* 0x0001e8000c101904 */
[----:B------:R0:W-:Y:S01]  /*b640*/  STS [R0], R5 ;  /* 0x0000000500007388 */ /* 0x0001e20000000800 */
[----:B------:R-:W-:Y:S05]  /*b650*/  BRA `(.L_x_34) ;  /* 0x00000000003c7947 */ /* 0x000fea0003800000 */
.L_x_16:
[----:B------:R-:W-:Y:S01]  /*b660*/  MOV R2, 0x0 ;  /* 0x0000000000027802 */ /* 0x000fe20000000f00 */
[----:B------:R0:W-:Y:S01]  /*b670*/  STL [R1], R0 ;  /* 0x0000000001007387 */ /* 0x0001e20000100800 */
[----:B------:R-:W1:Y:S04]  /*b680*/  LDCU.64 UR4, c[0x4][0x40] ;  /* 0x01000800ff0477ac */ /* 0x000e680008000a00 */
[----:B------:R-:W2:Y:S01]  /*b690*/  LDC.64 R2, c[0x4][R2] ;  /* 0x0100000002027b82 */ /* 0x000ea20000000a00 */
[----:B-1----:R-:W-:Y:S01]  /*b6a0*/  IMAD.U32 R4, RZ, RZ, UR4 ;  /* 0x00000004ff047e24 */ /* 0x002fe2000f8e00ff */
[----:B0-----:R-:W-:-:S07]  /*b6b0*/  MOV R5, UR5 ;  /* 0x0000000500057c02 */ /* 0x001fce0008000f00 */
[----:B------:R-:W-:-:S07]  /*b6c0*/  LEPC R20, `(.L_x_35) ;  /* 0x000000001014794e */ /* 0x000fce0000000000 */
[----:B--2---:R-:W-:Y:S05]  /*b6d0*/  CALL.ABS.NOINC R2 ;  /* 0x0000000002007343 */ /* 0x004fea0003c00000 */
.L_x_35:
[----:B------:R-:W0:Y:S01]  /*b6e0*/  LDC.64 R2, c[0x4][0x10] ;  /* 0x01000400ff027b82 */ /* 0x000e220000000a00 */
[----:B------:R-:W-:Y:S02]  /*b6f0*/  R2UR UR4, R26 ;  /* 0x000000001a0472ca */ /* 0x000fe400000e0000 */
[----:B------:R-:W-:-:S13]  /*b700*/  R2UR UR5, R27 ;  /* 0x000000001b0572ca */ /* 0x000fda00000e0000 */
[----:B0-----:R-:W2:Y:S01]  /*b710*/  LDG.E R0, desc[UR4][R2.64] ;  /* 0x0000000402007981 */ /* 0x001ea2000c1e1900 */
[----:B------:R-:W-:Y:S02]  /*b720*/  HFMA2 R8, -RZ, RZ, 0, 5.9604644775390625e-08 ;  /* 0x00000001ff087431 */ /* 0x000fe400000001ff */
[----:B--2---:R-:W-:-:S05]  /*b730*/  VIADD R5, R0, 0x1 ;  /* 0x0000000100057836 */ /* 0x004fca0000000000 */
[----:B------:R2:W-:Y:S02]  /*b740*/  STG.E desc[UR4][R2.64], R5 ;  /* 0x0000000502007986 */ /* 0x0005e4000c101904 */
.L_x_34:
[----:B------:R-:W-:Y:S05]  /*b750*/  BSYNC B6 ;  /* 0x0000000000067941 */ /* 0x000fea0003800000 */
.L_x_15:
[----:B-1----:R-:W-:Y:S01]  /*b760*/  MOV R23, 0x0 ;  /* 0x0000000000177802 */ /* 0x002fe20000000f00 */
[----:B0-----:R-:W-:-:S03]  /*b770*/  IMAD.MOV.U32 R0, RZ, RZ, R8 ;  /* 0x000000ffff007224 */ /* 0x001fc600078e0008 */
[----:B--2--5:R-:W-:Y:S05]  /*b780*/  RET.REL.NODEC R22 `(_Z8mykerneli) ;  /* 0xffffff48161c7950 */ /* 0x024fea0003c3ffff */
.L_x_36:
[----:B------:R-:W-:-:S00]  /*b790*/  BRA `(.L_x_36) ;  /* 0xfffffffc00fc7947 */ /* 0x000fc0000383ffff */
[----:B------:R-:W-:-:S00]  /*b7a0*/  NOP ;  /* 0x0000000000007918 */ /* 0x000fc00000000000 */
        /* <DEDUP_REMOVED lines=13> */
.L_x_37:


//--------------------- .nv.global.init           --------------------------
	.section	.nv.global.init,"aw",@progbits
	.align	4
.nv.global.init:
	.type		TOTAL_PAGES,@object
	.size		TOTAL_PAGES,($str - TOTAL_PAGES)
	.other		TOTAL_PAGES,@"STV_DEFAULT STO_CUDA_MANAGED"
TOTAL_PAGES:
        /*0000*/ 	.byte	0x00, 0x10, 0x00, 0x00
	.type		$str,@object
	.size		$str,(.L_7 - $str)
$str:
        /*0004*/ 	.byte	0x53, 0x65, 0x67, 0x6d, 0x65, 0x6e, 0x74, 0x61, 0x74, 0x69, 0x6f, 0x6e, 0x20, 0x66, 0x61, 0x75
        /*0014*/ 	.byte	0x6c, 0x74, 0x21, 0x20, 0x54, 0x68, 0x65, 0x20, 0x76, 0x61, 0x6c, 0x69, 0x64, 0x20, 0x70, 0x61
        /*0024*/ 	.byte	0x67, 0x65, 0x20, 0x6e, 0x75, 0x6d, 0x62, 0x65, 0x72, 0x20, 0x73, 0x68, 0x6f, 0x75, 0x6c, 0x64
        /*0034*/ 	.byte	0x20, 0x77, 0x69, 0x74, 0x68, 0x69, 0x6e, 0x20, 0x30, 0x20, 0x61, 0x6e, 0x64, 0x20, 0x25, 0x64
        /*0044*/ 	.byte	0x00
.L_7:


//--------------------- .nv.shared._Z8mykerneli   --------------------------
	.section	.nv.shared._Z8mykerneli,"aw",@nobits
	.sectionflags	@""
	.align	16
.nv.shared._Z8mykerneli:
	.zero		33792


//--------------------- .nv.shared.reserved.0     --------------------------
	.section	.nv.shared.reserved.0,"aw",@nobits
	.weak		__nv_reservedSMEM_offset_0_alias
	.size		__nv_reservedSMEM_offset_0_alias, 0, 64
	.other		__nv_reservedSMEM_offset_0_alias,@"STO_CUDA_RESERVED_SHARED STV_DEFAULT"
__nv_reservedSMEM_offset_0_alias:
	.zero		0
	.zero		64


//--------------------- .nv.global                --------------------------
	.section	.nv.global,"aw",@nobits
	.align	4
.nv.global:
	.type		PAGE_ENTRIES,@object
	.size		PAGE_ENTRIES,(PAGEFAULT_NUM - PAGE_ENTRIES)
	.other		PAGE_ENTRIES,@"STV_DEFAULT STO_CUDA_MANAGED"
PAGE_ENTRIES:
	.zero		4
	.type		PAGEFAULT_NUM,@object
	.size		PAGEFAULT_NUM,(LRU_clock - PAGEFAULT_NUM)
	.other		PAGEFAULT_NUM,@"STV_DEFAULT STO_CUDA_MANAGED"
PAGEFAULT_NUM:
	.zero		4
	.type		LRU_clock,@object
	.size		LRU_clock,(input - LRU_clock)
	.other		LRU_clock,@"STV_DEFAULT STO_CUDA_MANAGED"
LRU_clock:
	.zero		4
	.type		input,@object
	.size		input,(storage - input)
	.other		input,@"STV_DEFAULT STO_CUDA_MANAGED"
input:
	.zero		131072
	.type		storage,@object
	.size		storage,(results - storage)
	.other		storage,@"STV_DEFAULT STO_CUDA_MANAGED"
storage:
	.zero		131072
	.type		results,@object
	.size		results,(.L_3 - results)
	.other		results,@"STV_DEFAULT STO_CUDA_MANAGED"
results:
	.zero		131072
.L_3:


//--------------------- .nv.constant0._Z8mykerneli --------------------------
	.section	.nv.constant0._Z8mykerneli,"a",@progbits
	.sectionflags	@""
	.align	4
.nv.constant0._Z8mykerneli:
	.zero		900


//--------------------- SYMBOLS --------------------------

	.type		.nv.reservedSmem.offset0,@object
	.size		.nv.reservedSmem.offset0,0x4
	.type		.nv.reservedSmem.cap,@object
	.size		.nv.reservedSmem.cap,0x4
	.type		vprintf,@function
